	.headerflags	@"EF_CUDA_TEXMODE_UNIFIED EF_CUDA_64BIT_ADDRESS EF_CUDA_ACCELERATORS EF_CUDA_SM90 EF_CUDA_VIRTUAL_SM(EF_CUDA_SM90)"
	.elftype	@"ET_EXEC"


//--------------------- .nv.info                  --------------------------
	.section	.nv.info,"",@"SHT_CUDA_INFO"
	.align	4


	//----- nvinfo : EIATTR_REGCOUNT
	.align		4
        /*0000*/ 	.byte	0x04, 0x2f
        /*0002*/ 	.short	(.L_1 - .L_0)
	.align		4
.L_0:
        /*0004*/ 	.word	index@(triton_mm)
        /*0008*/ 	.word	0x00000060


	//----- nvinfo : EIATTR_MIN_STACK_SIZE
	.align		4
.L_1:
        /*000c*/ 	.byte	0x04, 0x12
        /*000e*/ 	.short	(.L_3 - .L_2)
	.align		4
.L_2:
        /*0010*/ 	.word	index@(triton_mm)
        /*0014*/ 	.word	0x00000000


	//----- nvinfo : EIATTR_FRAME_SIZE
	.align		4
.L_3:
        /*0018*/ 	.byte	0x04, 0x11
        /*001a*/ 	.short	(.L_5 - .L_4)
	.align		4
.L_4:
        /*001c*/ 	.word	index@(triton_mm)
        /*0020*/ 	.word	0x00000000


	//----- nvinfo : EIATTR_MIN_STACK_SIZE
	.align		4
.L_5:
        /*0024*/ 	.byte	0x04, 0x12
        /*0026*/ 	.short	(.L_7 - .L_6)
	.align		4
.L_6:
        /*0028*/ 	.word	index@(triton_mm)
        /*002c*/ 	.word	0x00000000
.L_7:


//--------------------- .nv.info.triton_mm        --------------------------
	.section	.nv.info.triton_mm,"",@"SHT_CUDA_INFO"
	.sectionflags	@""
	.align	4


	//----- nvinfo : EIATTR_CUDA_API_VERSION
	.align		4
        /*0000*/ 	.byte	0x04, 0x37
        /*0002*/ 	.short	(.L_9 - .L_8)
.L_8:
        /*0004*/ 	.word	0x0000007c


	//----- nvinfo : EIATTR_KPARAM_INFO
	.align		4
.L_9:
        /*0008*/ 	.byte	0x04, 0x17
        /*000a*/ 	.short	(.L_11 - .L_10)
.L_10:
        /*000c*/ 	.word	0x00000000
        /*0010*/ 	.short	0x0003
        /*0012*/ 	.short	0x0018
        /*0014*/ 	.byte	0x00, 0xf0, 0x11, 0x00


	//----- nvinfo : EIATTR_KPARAM_INFO
	.align		4
.L_11:
        /*0018*/ 	.byte	0x04, 0x17
        /*001a*/ 	.short	(.L_13 - .L_12)
.L_12:
        /*001c*/ 	.word	0x00000000
        /*0020*/ 	.short	0x0002
        /*0022*/ 	.short	0x0010
        /*0024*/ 	.byte	0x00, 0xf0, 0x21, 0x00


	//----- nvinfo : EIATTR_KPARAM_INFO
	.align		4
.L_13:
        /*0028*/ 	.byte	0x04, 0x17
        /*002a*/ 	.short	(.L_15 - .L_14)
.L_14:
        /*002c*/ 	.word	0x00000000
        /*0030*/ 	.short	0x0001
        /*0032*/ 	.short	0x0008
        /*0034*/ 	.byte	0x00, 0xf0, 0x21, 0x00


	//----- nvinfo : EIATTR_KPARAM_INFO
	.align		4
.L_15:
        /*0038*/ 	.byte	0x04, 0x17
        /*003a*/ 	.short	(.L_17 - .L_16)
.L_16:
        /*003c*/ 	.word	0x00000000
        /*0040*/ 	.short	0x0000
        /*0042*/ 	.short	0x0000
        /*0044*/ 	.byte	0x00, 0xf0, 0x21, 0x00


	//----- nvinfo : EIATTR_SPARSE_MMA_MASK
	.align		4
.L_17:
        /*0048*/ 	.byte	0x03, 0x50
        /*004a*/ 	.short	0x0000


	//----- nvinfo : EIATTR_MAXREG_COUNT
	.align		4
        /*004c*/ 	.byte	0x03, 0x1b
        /*004e*/ 	.short	0x00ff


	//----- nvinfo : EIATTR_COOP_GROUP_MASK_REGIDS
	.align		4
        /*0050*/ 	.byte	0x04, 0x29
        /*0052*/ 	.short	(.L_19 - .L_18)


	//   ....[0]....
.L_18:
        /*0054*/ 	.word	0xffffffff


	//----- nvinfo : EIATTR_COOP_GROUP_INSTR_OFFSETS
	.align		4
.L_19:
        /*0058*/ 	.byte	0x04, 0x28
        /*005a*/ 	.short	(.L_21 - .L_20)


	//   ....[0]....
.L_20:
        /*005c*/ 	.word	0x00001ae0


	//----- nvinfo : EIATTR_EXIT_INSTR_OFFSETS
	.align		4
.L_21:
        /*0060*/ 	.byte	0x04, 0x1c
        /*0062*/ 	.short	(.L_23 - .L_22)


	//   ....[0]....
.L_22:
        /*0064*/ 	.word	0x00000040


	//   ....[1]....
        /*0068*/ 	.word	0x000026e0


	//   ....[2]....
        /*006c*/ 	.word	0x00002730


	//----- nvinfo : EIATTR_MAX_THREADS
	.align		4
.L_23:
        /*0070*/ 	.byte	0x04, 0x05
        /*0072*/ 	.short	(.L_25 - .L_24)
.L_24:
        /*0074*/ 	.word	0x00000080
        /*0078*/ 	.word	0x00000001
        /*007c*/ 	.word	0x00000001


	//----- nvinfo : EIATTR_CBANK_PARAM_SIZE
	.align		4
.L_25:
        /*0080*/ 	.byte	0x03, 0x19
        /*0082*/ 	.short	0x001c


	//----- nvinfo : EIATTR_PARAM_CBANK
	.align		4
        /*0084*/ 	.byte	0x04, 0x0a
        /*0086*/ 	.short	(.L_27 - .L_26)
	.align		4
.L_26:
        /*0088*/ 	.word	index@(.nv.constant0.triton_mm)
        /*008c*/ 	.short	0x0210
        /*008e*/ 	.short	0x001c


	//----- nvinfo : EIATTR_SW_WAR
	.align		4
.L_27:
        /*0090*/ 	.byte	0x04, 0x36
        /*0092*/ 	.short	(.L_29 - .L_28)
.L_28:
        /*0094*/ 	.word	0x00000008
.L_29:


//--------------------- .nv.callgraph             --------------------------
	.section	.nv.callgraph,"",@"SHT_CUDA_CALLGRAPH"
	.align	4
	.sectionentsize	8
	.align		4
        /*0000*/ 	.word	0x00000000
	.align		4
        /*0004*/ 	.word	0xffffffff
	.align		4
        /*0008*/ 	.word	0x00000000
	.align		4
        /*000c*/ 	.word	0xfffffffe
	.align		4
        /*0010*/ 	.word	0x00000000
	.align		4
        /*0014*/ 	.word	0xfffffffd
	.align		4
        /*0018*/ 	.word	0x00000000
	.align		4
        /*001c*/ 	.word	0xfffffffc


//--------------------- .text.triton_mm           --------------------------
	.section	.text.triton_mm,"ax",@progbits
	.sectionflags	@"SHF_BARRIERS=1"
	.align	128
        .global         triton_mm
        .type           triton_mm,@function
        .size           triton_mm,(.L_x_2 - triton_mm)
        .other          triton_mm,@"STO_CUDA_ENTRY STV_DEFAULT"
triton_mm:
.text.triton_mm:
[----:B------:R-:W1:Y:S02]  /*0000*/  LDC R1, c[0x0][0x28] ;  /* 0x00000a00ff017b82 */ /* 0x000e640000000800 */
[----:B------:R-:W2:Y:S02]  /*0010*/  LDC R0, c[0x0][0x228] ;  /* 0x00008a00ff007b82 */ /* 0x000ea40000000800 */
[----:B--2---:R-:W-:-:S05]  /*0020*/  IMAD R2, R0, 0xc00, RZ ;  /* 0x00000c0000027824 */ /* 0x004fca00078e02ff */
[----:B------:R-:W-:-:S13]  /*0030*/  ISETP.NE.AND P0, PT, R2, RZ, PT ;  /* 0x000000ff0200720c */ /* 0x000fda0003f05270 */
[----:B------:R-:W-:Y:S05]  /*0040*/  @!P0 EXIT ;  /* 0x000000000000894d */ /* 0x000fea0003800000 */
[----:B------:R-:W2:Y:S01]  /*0050*/  S2R R16, SR_CTAID.X ;  /* 0x0000000000107919 */ /* 0x000ea20000002500 */
[----:B------:R-:W-:Y:S01]  /*0060*/  VIADD R2, R0, 0x3f ;  /* 0x0000003f00027836 */ /* 0x000fe20000000000 */
[----:B------:R-:W-:Y:S01]  /*0070*/  IABS R12, R0 ;  /* 0x00000000000c7213 */ /* 0x000fe20000000000 */
[----:B------:R-:W3:Y:S01]  /*0080*/  S2UR UR4, SR_CgaCtaId ;  /* 0x00000000000479c3 */ /* 0x000ee20000008800 */
[----:B------:R-:W4:Y:S01]  /*0090*/  S2R R86, SR_TID.X ;  /* 0x0000000000567919 */ /* 0x000f220000002100 */
[----:B------:R-:W-:Y:S01]  /*00a0*/  UMOV UR10, 0x400 ;  /* 0x00000400000a7882 */ /* 0x000fe20000000000 */
[----:B------:R-:W-:Y:S01]  /*00b0*/  SHF.R.S32.HI R3, RZ, 0x1f, R2 ;  /* 0x0000001fff037819 */ /* 0x000fe20000011402 */
[----:B------:R-:W5:Y:S01]  /*00c0*/  I2F.RP R8, R12 ;  /* 0x0000000c00087306 */ /* 0x000f620000209400 */
[----:B------:R-:W-:Y:S01]  /*00d0*/  ULDC.64 UR14, c[0x0][0x208] ;  /* 0x00008200000e7ab9 */ /* 0x000fe20000000a00 */
[----:B------:R-:W-:Y:S01]  /*00e0*/  UMOV UR11, 0x3 ;  /* 0x00000003000b7882 */ /* 0x000fe20000000000 */
[----:B------:R-:W-:Y:S01]  /*00f0*/  LEA.HI R3, R3, R2, RZ, 0x6 ;  /* 0x0000000203037211 */ /* 0x000fe200078f30ff */
[----:B------:R-:W-:Y:S01]  /*0100*/  UMOV UR12, 0xffffffff ;  /* 0xffffffff000c7882 */ /* 0x000fe20000000000 */
[----:B------:R-:W-:-:S03]  /*0110*/  UMOV UR5, URZ ;  /* 0x0000003f00057c82 */ /* 0x000fc60008000000 */
[----:B-1---5:R-:W1:Y:S01]  /*0120*/  MUFU.RCP R8, R8 ;  /* 0x0000000800087308 */ /* 0x022e620000001000 */
[----:B---3--:R-:W-:-:S03]  /*0130*/  UPRMT UR10, UR4, 0x654, UR10 ;  /* 0x00000654040a7896 */ /* 0x008fc6000800000a */
[----:B------:R-:W-:Y:S01]  /*0140*/  UMOV UR4, URZ ;  /* 0x0000003f00047c82 */ /* 0x000fe20008000000 */
[C---:B--2---:R-:W-:Y:S01]  /*0150*/  IMAD.HI R4, R16.reuse, 0x2aaaaaab, RZ ;  /* 0x2aaaaaab10047827 */ /* 0x044fe200078e02ff */
[----:B------:R-:W-:Y:S02]  /*0160*/  ISETP.GE.AND P1, PT, R16, RZ, PT ;  /* 0x000000ff1000720c */ /* 0x000fe40003f26270 */
[----:B----4-:R-:W-:Y:S01]  /*0170*/  SHF.R.U32.HI R13, RZ, 0x4, R86 ;  /* 0x00000004ff0d7819 */ /* 0x010fe20000011656 */
[----:B-1----:R-:W-:Y:S01]  /*0180*/  VIADD R14, R8, 0xffffffe ;  /* 0x0ffffffe080e7836 */ /* 0x002fe20000000000 */
[----:B------:R-:W-:Y:S01]  /*0190*/  SHF.R.U32.HI R5, RZ, 0x1f, R4 ;  /* 0x0000001fff057819 */ /* 0x000fe20000011604 */
[----:B------:R-:W-:Y:S01]  /*01a0*/  IMAD.SHL.U32 R82, R86, 0x8, RZ ;  /* 0x0000000856527824 */ /* 0x000fe200078e00ff */
[----:B------:R-:W-:Y:S01]  /*01b0*/  SGXT.U32 R13, R13, 0x3 ;  /* 0x000000030d0d781a */ /* 0x000fe20000000000 */
[----:B------:R1:W-:Y:S01]  /*01c0*/  F2I.FTZ.U32.TRUNC.NTZ R15, R14 ;  /* 0x0000000e000f7305 */ /* 0x0003e2000021f000 */
[----:B------:R-:W-:-:S02]  /*01d0*/  LEA.HI.SX32 R5, R4, R5, 0x1a ;  /* 0x0000000504057211 */ /* 0x000fc400078fd2ff */
[----:B------:R-:W-:Y:S02]  /*01e0*/  LOP3.LUT R8, R13, 0x38, RZ, 0xfc, !PT ;  /* 0x000000380d087812 */ /* 0x000fe400078efcff */
[----:B------:R-:W-:Y:S01]  /*01f0*/  SHF.R.U32.HI R84, RZ, 0x3, R86 ;  /* 0x00000003ff547819 */ /* 0x000fe20000011656 */
[C---:B------:R-:W-:Y:S02]  /*0200*/  IMAD.SHL.U32 R4, R5.reuse, 0x8, RZ ;  /* 0x0000000805047824 */ /* 0x040fe400078e00ff */
[----:B------:R-:W-:Y:S01]  /*0210*/  IMAD R5, R5, -0x180, R16 ;  /* 0xfffffe8005057824 */ /* 0x000fe200078e0210 */
[----:B------:R-:W-:Y:S01]  /*0220*/  SGXT.U32 R84, R84, 0x2 ;  /* 0x000000025454781a */ /* 0x000fe20000000000 */
[----:B-1----:R-:W-:Y:S01]  /*0230*/  IMAD.MOV.U32 R14, RZ, RZ, RZ ;  /* 0x000000ffff0e7224 */ /* 0x002fe200078e00ff */
[----:B------:R-:W-:Y:S02]  /*0240*/  LEA.HI.SX32 R3, R3, -R4, 0x1a ;  /* 0x8000000403037211 */ /* 0x000fe400078fd2ff */
[----:B------:R-:W-:-:S02]  /*0250*/  IABS R18, R5 ;  /* 0x0000000500127213 */ /* 0x000fc40000000000 */
[----:B------:R-:W-:-:S04]  /*0260*/  VIMNMX R6, R3, 0x8, PT ;  /* 0x0000000803067848 */ /* 0x000fc80003fe0100 */
[-C--:B------:R-:W-:Y:S02]  /*0270*/  IABS R9, R6.reuse ;  /* 0x0000000600097213 */ /* 0x080fe40000000000 */
[----:B------:R-:W-:Y:S02]  /*0280*/  LOP3.LUT R5, R5, R6, RZ, 0x3c, !PT ;  /* 0x0000000605057212 */ /* 0x000fe400078e3cff */
[----:B------:R-:W1:Y:S02]  /*0290*/  I2F.RP R7, R9 ;  /* 0x0000000900077306 */ /* 0x000e640000209400 */
[----:B------:R-:W-:Y:S02]  /*02a0*/  ISETP.GE.AND P3, PT, R5, RZ, PT ;  /* 0x000000ff0500720c */ /* 0x000fe40003f66270 */
[----:B------:R-:W-:-:S04]  /*02b0*/  SHF.R.U32.HI R5, RZ, 0x4, R86 ;  /* 0x00000004ff057819 */ /* 0x000fc80000011656 */
[----:B------:R-:W-:Y:S01]  /*02c0*/  LOP3.LUT R5, R5, R86, RZ, 0x3c, !PT ;  /* 0x0000005605057212 */ /* 0x000fe200078e3cff */
[----:B-1----:R-:W1:Y:S02]  /*02d0*/  MUFU.RCP R7, R7 ;  /* 0x0000000700077308 */ /* 0x002e640000001000 */
[----:B-1----:R-:W-:Y:S01]  /*02e0*/  VIADD R2, R7, 0xffffffe ;  /* 0x0ffffffe07027836 */ /* 0x002fe20000000000 */
[----:B------:R-:W-:-:S05]  /*02f0*/  IABS R7, R16 ;  /* 0x0000001000077213 */ /* 0x000fca0000000000 */
[----:B------:R1:W2:Y:S02]  /*0300*/  F2I.FTZ.U32.TRUNC.NTZ R3, R2 ;  /* 0x0000000200037305 */ /* 0x0002a4000021f000 */
[----:B-1----:R-:W-:Y:S02]  /*0310*/  IMAD.MOV.U32 R2, RZ, RZ, RZ ;  /* 0x000000ffff027224 */ /* 0x002fe400078e00ff */
[----:B--2---:R-:W-:-:S04]  /*0320*/  IMAD.MOV R10, RZ, RZ, -R3 ;  /* 0x000000ffff0a7224 */ /* 0x004fc800078e0a03 */
[----:B------:R-:W-:Y:S01]  /*0330*/  IMAD R11, R10, R9, RZ ;  /* 0x000000090a0b7224 */ /* 0x000fe200078e02ff */
[----:B------:R-:W-:-:S03]  /*0340*/  IABS R10, R6 ;  /* 0x00000006000a7213 */ /* 0x000fc60000000000 */
[----:B------:R-:W-:-:S04]  /*0350*/  IMAD.HI.U32 R3, R3, R11, R2 ;  /* 0x0000000b03037227 */ /* 0x000fc800078e0002 */
[----:B------:R-:W-:Y:S02]  /*0360*/  IMAD.MOV R11, RZ, RZ, -R10 ;  /* 0x000000ffff0b7224 */ /* 0x000fe400078e0a0a */
[----:B------:R-:W-:-:S04]  /*0370*/  IMAD.HI.U32 R2, R3, R7, RZ ;  /* 0x0000000703027227 */ /* 0x000fc800078e00ff */
[----:B------:R-:W-:Y:S02]  /*0380*/  IMAD R2, R2, R11, R7 ;  /* 0x0000000b02027224 */ /* 0x000fe400078e0207 */
[----:B------:R-:W-:-:S03]  /*0390*/  IMAD.HI.U32 R10, R3, R18, RZ ;  /* 0x00000012030a7227 */ /* 0x000fc600078e00ff */
[----:B------:R-:W-:Y:S01]  /*03a0*/  ISETP.GT.U32.AND P0, PT, R9, R2, PT ;  /* 0x000000020900720c */ /* 0x000fe20003f04070 */
[----:B------:R-:W-:Y:S01]  /*03b0*/  IMAD R3, R10, R11, R18 ;  /* 0x0000000b0a037224 */ /* 0x000fe200078e0212 */
[----:B------:R-:W-:Y:S01]  /*03c0*/  LOP3.LUT R11, RZ, R6, RZ, 0x33, !PT ;  /* 0x00000006ff0b7212 */ /* 0x000fe200078e33ff */
[----:B------:R-:W-:-:S03]  /*03d0*/  IMAD.MOV R7, RZ, RZ, -R15 ;  /* 0x000000ffff077224 */ /* 0x000fc600078e0a0f */
[----:B------:R-:W-:Y:S01]  /*03e0*/  ISETP.GT.U32.AND P2, PT, R9, R3, PT ;  /* 0x000000030900720c */ /* 0x000fe20003f44070 */
[----:B------:R-:W-:-:S04]  /*03f0*/  IMAD R7, R7, R12, RZ ;  /* 0x0000000c07077224 */ /* 0x000fc800078e02ff */
[----:B------:R-:W-:Y:S01]  /*0400*/  IMAD.HI.U32 R14, R15, R7, R14 ;  /* 0x000000070f0e7227 */ /* 0x000fe200078e000e */
[----:B------:R-:W-:-:S03]  /*0410*/  LOP3.LUT R7, R13, 0x30, RZ, 0xfc, !PT ;  /* 0x000000300d077812 */ /* 0x000fc600078efcff */
[----:B------:R-:W-:-:S04]  /*0420*/  @!P0 IMAD.IADD R2, R2, 0x1, -R9 ;  /* 0x0000000102028824 */ /* 0x000fc800078e0a09 */
[----:B------:R-:W-:Y:S01]  /*0430*/  @!P2 IMAD.IADD R3, R3, 0x1, -R9 ;  /* 0x000000010303a824 */ /* 0x000fe200078e0a09 */
[----:B------:R-:W-:Y:S01]  /*0440*/  ISETP.GT.U32.AND P0, PT, R9, R2, PT ;  /* 0x000000020900720c */ /* 0x000fe20003f04070 */
[----:B------:R-:W-:-:S12]  /*0450*/  @!P2 VIADD R10, R10, 0x1 ;  /* 0x000000010a0aa836 */ /* 0x000fd80000000000 */
[----:B------:R-:W-:Y:S01]  /*0460*/  @!P0 IMAD.IADD R2, R2, 0x1, -R9 ;  /* 0x0000000102028824 */ /* 0x000fe200078e0a09 */
[----:B------:R-:W-:Y:S01]  /*0470*/  ISETP.NE.AND P0, PT, R6, RZ, PT ;  /* 0x000000ff0600720c */ /* 0x000fe20003f05270 */
[----:B------:R-:W-:Y:S01]  /*0480*/  IMAD.SHL.U32 R6, R5, 0x8, RZ ;  /* 0x0000000805067824 */ /* 0x000fe200078e00ff */
[----:B------:R-:W-:Y:S01]  /*0490*/  LOP3.LUT R5, R13, 0x20, RZ, 0xfc, !PT ;  /* 0x000000200d057812 */ /* 0x000fe200078efcff */
[----:B------:R-:W-:Y:S01]  /*04a0*/  @!P1 IMAD.MOV R2, RZ, RZ, -R2 ;  /* 0x000000ffff029224 */ /* 0x000fe200078e0a02 */
[----:B------:R-:W-:Y:S02]  /*04b0*/  ISETP.GE.U32.AND P1, PT, R3, R9, PT ;  /* 0x000000090300720c */ /* 0x000fe40003f26070 */
[----:B------:R-:W-:Y:S02]  /*04c0*/  LOP3.LUT R15, R6, 0x38, RZ, 0xc0, !PT ;  /* 0x00000038060f7812 */ /* 0x000fe400078ec0ff */
[----:B------:R-:W-:Y:S01]  /*04d0*/  SEL R3, R11, R2, !P0 ;  /* 0x000000020b037207 */ /* 0x000fe20004000000 */
[----:B------:R-:W-:Y:S01]  /*04e0*/  IMAD.SHL.U32 R2, R86, 0x200, RZ ;  /* 0x0000020056027824 */ /* 0x000fe200078e00ff */
[----:B------:R-:W-:Y:S01]  /*04f0*/  LOP3.LUT R6, R13, 0x28, RZ, 0xfc, !PT ;  /* 0x000000280d067812 */ /* 0x000fe200078efcff */
[----:B------:R-:W-:-:S02]  /*0500*/  IMAD R20, R7, 0x40, R15 ;  /* 0x0000004007147824 */ /* 0x000fc400078e020f */
[----:B------:R-:W-:Y:S01]  /*0510*/  IMAD.IADD R17, R4, 0x1, R3 ;  /* 0x0000000104117824 */ /* 0x000fe200078e0203 */
[----:B------:R-:W-:Y:S01]  /*0520*/  LOP3.LUT R3, R13, 0x10, RZ, 0xfc, !PT ;  /* 0x000000100d037812 */ /* 0x000fe200078efcff */
[--C-:B------:R-:W-:Y:S01]  /*0530*/  IMAD R18, R5, 0x40, R15.reuse ;  /* 0x0000004005127824 */ /* 0x100fe200078e020f */
[----:B------:R-:W-:Y:S01]  /*0540*/  LOP3.LUT R9, R2, 0x1000, RZ, 0xc0, !PT ;  /* 0x0000100002097812 */ /* 0x000fe200078ec0ff */
[--C-:B------:R-:W-:Y:S01]  /*0550*/  IMAD R22, R8, 0x40, R15.reuse ;  /* 0x0000004008167824 */ /* 0x100fe200078e020f */
[----:B------:R-:W-:Y:S01]  /*0560*/  LOP3.LUT R2, R13, 0x8, RZ, 0xfc, !PT ;  /* 0x000000080d027812 */ /* 0x000fe200078efcff */
[--C-:B------:R-:W-:Y:S01]  /*0570*/  IMAD R16, R3, 0x40, R15.reuse ;  /* 0x0000004003107824 */ /* 0x100fe200078e020f */
[-C--:B------:R-:W-:Y:S01]  /*0580*/  LOP3.LUT R7, R20, R9.reuse, RZ, 0xfc, !PT ;  /* 0x0000000914077212 */ /* 0x080fe200078efcff */
[--C-:B------:R-:W-:Y:S01]  /*0590*/  IMAD R6, R6, 0x40, R15.reuse ;  /* 0x0000004006067824 */ /* 0x100fe200078e020f */
[----:B------:R-:W-:Y:S01]  /*05a0*/  LOP3.LUT R4, R13, 0x18, RZ, 0xfc, !PT ;  /* 0x000000180d047812 */ /* 0x000fe200078efcff */
[--C-:B------:R-:W-:Y:S01]  /*05b0*/  IMAD R2, R2, 0x40, R15.reuse ;  /* 0x0000004002027824 */ /* 0x100fe200078e020f */
[-C--:B------:R-:W-:Y:S01]  /*05c0*/  LOP3.LUT R3, R16, R9.reuse, RZ, 0xfc, !PT ;  /* 0x0000000910037212 */ /* 0x080fe200078efcff */
[----:B------:R-:W-:Y:S01]  /*05d0*/  IMAD.SHL.U32 R16, R17, 0x40, RZ ;  /* 0x0000004011107824 */ /* 0x000fe200078e00ff */
[-C--:B------:R-:W-:Y:S01]  /*05e0*/  LOP3.LUT R5, R18, R9.reuse, RZ, 0xfc, !PT ;  /* 0x0000000912057212 */ /* 0x080fe200078efcff */
[--C-:B------:R-:W-:Y:S01]  /*05f0*/  IMAD R4, R4, 0x40, R15.reuse ;  /* 0x0000004004047824 */ /* 0x100fe200078e020f */
[----:B------:R-:W-:Y:S01]  /*0600*/  LOP3.LUT R2, R2, R9, RZ, 0xfc, !PT ;  /* 0x0000000902027212 */ /* 0x000fe200078efcff */
[----:B------:R-:W-:Y:S01]  /*0610*/  IMAD R8, R13, 0x40, R15 ;  /* 0x000000400d087824 */ /* 0x000fe200078e020f */
[----:B------:R-:W-:Y:S01]  /*0620*/  LOP3.LUT R24, R16, R13, RZ, 0xfc, !PT ;  /* 0x0000000d10187212 */ /* 0x000fe200078efcff */
[----:B------:R-:W-:Y:S01]  /*0630*/  @P1 VIADD R10, R10, 0x1 ;  /* 0x000000010a0a1836 */ /* 0x000fe20000000000 */
[----:B------:R-:W-:-:S02]  /*0640*/  LOP3.LUT R20, R16, 0x8, R13, 0xfe, !PT ;  /* 0x0000000810147812 */ /* 0x000fc400078efe0d */
[----:B------:R-:W-:Y:S01]  /*0650*/  IABS R19, R24 ;  /* 0x0000001800137213 */ /* 0x000fe20000000000 */
[----:B------:R-:W-:Y:S01]  /*0660*/  @!P3 IMAD.MOV R10, RZ, RZ, -R10 ;  /* 0x000000ffff0ab224 */ /* 0x000fe200078e0a0a */
[----:B------:R-:W-:Y:S02]  /*0670*/  LOP3.LUT R26, R16, 0x10, R13, 0xfe, !PT ;  /* 0x00000010101a7812 */ /* 0x000fe400078efe0d */
[----:B------:R-:W-:Y:S01]  /*0680*/  IABS R21, R20 ;  /* 0x0000001400157213 */ /* 0x000fe20000000000 */
[----:B------:R-:W-:Y:S01]  /*0690*/  IMAD.HI.U32 R15, R14, R19, RZ ;  /* 0x000000130e0f7227 */ /* 0x000fe200078e00ff */
[----:B------:R-:W-:Y:S02]  /*06a0*/  IABS R23, R26 ;  /* 0x0000001a00177213 */ /* 0x000fe40000000000 */
[----:B------:R-:W-:Y:S01]  /*06b0*/  LOP3.LUT R4, R4, R9, RZ, 0xfc, !PT ;  /* 0x0000000904047212 */ /* 0x000fe200078efcff */
[----:B------:R-:W-:Y:S01]  /*06c0*/  IMAD.HI.U32 R17, R14, R21, RZ ;  /* 0x000000150e117227 */ /* 0x000fe200078e00ff */
[----:B------:R-:W-:-:S02]  /*06d0*/  LOP3.LUT R6, R6, R9, RZ, 0xfc, !PT ;  /* 0x0000000906067212 */ /* 0x000fc400078efcff */
[-C--:B------:R-:W-:Y:S01]  /*06e0*/  LOP3.LUT R8, R8, R9.reuse, RZ, 0xfc, !PT ;  /* 0x0000000908087212 */ /* 0x080fe200078efcff */
[----:B------:R-:W-:Y:S01]  /*06f0*/  IMAD.MOV R18, RZ, RZ, -R15 ;  /* 0x000000ffff127224 */ /* 0x000fe200078e0a0f */
[----:B------:R-:W-:Y:S01]  /*0700*/  LOP3.LUT R9, R22, R9, RZ, 0xfc, !PT ;  /* 0x0000000916097212 */ /* 0x000fe200078efcff */
[----:B------:R-:W-:Y:S01]  /*0710*/  IMAD.MOV R17, RZ, RZ, -R17 ;  /* 0x000000ffff117224 */ /* 0x000fe200078e0a11 */
[----:B------:R-:W-:Y:S01]  /*0720*/  LOP3.LUT R22, R16, 0x18, R13, 0xfe, !PT ;  /* 0x0000001810167812 */ /* 0x000fe200078efe0d */
[----:B------:R-:W-:Y:S01]  /*0730*/  IMAD.HI.U32 R15, R14, R23, RZ ;  /* 0x000000170e0f7227 */ /* 0x000fe200078e00ff */
[----:B------:R-:W-:Y:S02]  /*0740*/  SEL R10, R11, R10, !P0 ;  /* 0x0000000a0b0a7207 */ /* 0x000fe40004000000 */
[----:B------:R-:W-:Y:S01]  /*0750*/  IABS R25, R22 ;  /* 0x0000001600197213 */ /* 0x000fe20000000000 */
[----:B------:R-:W-:Y:S01]  /*0760*/  IMAD R21, R12, R17, R21 ;  /* 0x000000110c157224 */ /* 0x000fe200078e0215 */
[----:B------:R-:W-:Y:S01]  /*0770*/  LOP3.LUT R28, R16, 0x20, R13, 0xfe, !PT ;  /* 0x00000020101c7812 */ /* 0x000fe200078efe0d */
[----:B------:R-:W-:Y:S01]  /*0780*/  IMAD.MOV R15, RZ, RZ, -R15 ;  /* 0x000000ffff0f7224 */ /* 0x000fe200078e0a0f */
[----:B------:R-:W-:Y:S01]  /*0790*/  ISETP.GE.AND P5, PT, R24, RZ, PT ;  /* 0x000000ff1800720c */ /* 0x000fe20003fa6270 */
[C---:B------:R-:W-:Y:S01]  /*07a0*/  IMAD R19, R12.reuse, R18, R19 ;  /* 0x000000120c137224 */ /* 0x040fe200078e0213 */
[C---:B------:R-:W-:Y:S01]  /*07b0*/  ISETP.GT.U32.AND P3, PT, R12.reuse, R21, PT ;  /* 0x000000150c00720c */ /* 0x040fe20003f64070 */
[----:B------:R-:W-:Y:S01]  /*07c0*/  IMAD R15, R12, R15, R23 ;  /* 0x0000000f0c0f7224 */ /* 0x000fe200078e0217 */
[----:B------:R-:W-:Y:S01]  /*07d0*/  IABS R23, R28 ;  /* 0x0000001c00177213 */ /* 0x000fe20000000000 */
[----:B------:R-:W-:Y:S01]  /*07e0*/  IMAD.HI.U32 R11, R14, R25, RZ ;  /* 0x000000190e0b7227 */ /* 0x000fe200078e00ff */
[----:B------:R-:W-:-:S02]  /*07f0*/  ISETP.GT.U32.AND P2, PT, R12, R19, PT ;  /* 0x000000130c00720c */ /* 0x000fc40003f44070 */
[----:B------:R-:W-:Y:S01]  /*0800*/  ISETP.GT.U32.AND P1, PT, R12, R15, PT ;  /* 0x0000000f0c00720c */ /* 0x000fe20003f24070 */
[----:B------:R-:W-:Y:S01]  /*0810*/  IMAD.MOV R11, RZ, RZ, -R11 ;  /* 0x000000ffff0b7224 */ /* 0x000fe200078e0a0b */
[----:B------:R-:W-:Y:S01]  /*0820*/  LOP3.LUT R24, R16, 0x28, R13, 0xfe, !PT ;  /* 0x0000002810187812 */ /* 0x000fe200078efe0d */
[----:B------:R-:W-:Y:S01]  /*0830*/  IMAD.SHL.U32 R10, R10, 0x40, RZ ;  /* 0x000000400a0a7824 */ /* 0x000fe200078e00ff */
[----:B------:R-:W-:Y:S01]  /*0840*/  LOP3.LUT R29, R16, 0x30, R13, 0xfe, !PT ;  /* 0x00000030101d7812 */ /* 0x000fe200078efe0d */
[----:B------:R-:W-:Y:S01]  /*0850*/  IMAD R17, R12, R11, R25 ;  /* 0x0000000b0c117224 */ /* 0x000fe200078e0219 */
[----:B------:R-:W-:Y:S01]  /*0860*/  IABS R25, R24 ;  /* 0x0000001800197213 */ /* 0x000fe20000000000 */
[----:B------:R-:W-:Y:S01]  /*0870*/  @!P3 IMAD.IADD R21, R21, 0x1, -R12 ;  /* 0x000000011515b824 */ /* 0x000fe200078e0a0c */
[----:B------:R-:W-:Y:S01]  /*0880*/  IABS R27, R29 ;  /* 0x0000001d001b7213 */ /* 0x000fe20000000000 */
[----:B------:R-:W-:Y:S01]  /*0890*/  IMAD.HI.U32 R11, R14, R23, RZ ;  /* 0x000000170e0b7227 */ /* 0x000fe200078e00ff */
[----:B------:R-:W-:-:S02]  /*08a0*/  ISETP.GT.U32.AND P3, PT, R12, R17, PT ;  /* 0x000000110c00720c */ /* 0x000fc40003f64070 */
[----:B------:R-:W-:Y:S01]  /*08b0*/  ISETP.GE.AND P0, PT, R20, RZ, PT ;  /* 0x000000ff1400720c */ /* 0x000fe20003f06270 */
[--C-:B------:R-:W-:Y:S01]  /*08c0*/  @!P2 IMAD.IADD R19, R19, 0x1, -R12.reuse ;  /* 0x000000011313a824 */ /* 0x100fe200078e0a0c */
[C---:B------:R-:W-:Y:S01]  /*08d0*/  ISETP.GT.U32.AND P2, PT, R12.reuse, R21, PT ;  /* 0x000000150c00720c */ /* 0x040fe20003f44070 */
[----:B------:R-:W-:Y:S01]  /*08e0*/  @!P1 IMAD.IADD R15, R15, 0x1, -R12 ;  /* 0x000000010f0f9824 */ /* 0x000fe200078e0a0c */
[----:B------:R-:W-:Y:S01]  /*08f0*/  SHF.R.U32.HI R20, RZ, 0x3, R86 ;  /* 0x00000003ff147819 */ /* 0x000fe20000011656 */
[----:B------:R-:W-:Y:S01]  /*0900*/  IMAD.MOV R18, RZ, RZ, -R11 ;  /* 0x000000ffff127224 */ /* 0x000fe200078e0a0b */
[----:B------:R-:W-:Y:S01]  /*0910*/  ISETP.GT.U32.AND P6, PT, R12, R19, PT ;  /* 0x000000130c00720c */ /* 0x000fe20003fc4070 */
[----:B------:R-:W-:Y:S01]  /*0920*/  IMAD.HI.U32 R11, R14, R25, RZ ;  /* 0x000000190e0b7227 */ /* 0x000fe200078e00ff */
[----:B------:R-:W-:Y:S02]  /*0930*/  ISETP.GT.U32.AND P4, PT, R12, R15, PT ;  /* 0x0000000f0c00720c */ /* 0x000fe40003f84070 */
[----:B------:R-:W-:Y:S01]  /*0940*/  LOP3.LUT R43, R10, R13, RZ, 0xfc, !PT ;  /* 0x0000000d0a2b7212 */ /* 0x000fe200078efcff */
[----:B------:R-:W-:Y:S01]  /*0950*/  IMAD.MOV R11, RZ, RZ, -R11 ;  /* 0x000000ffff0b7224 */ /* 0x000fe200078e0a0b */
[----:B------:R-:W-:Y:S01]  /*0960*/  LOP3.LUT R34, R10, 0x38, R13, 0xfe, !PT ;  /* 0x000000380a227812 */ /* 0x000fe200078efe0d */
[----:B------:R-:W-:Y:S01]  /*0970*/  @!P3 IMAD.IADD R17, R17, 0x1, -R12 ;  /* 0x000000011111b824 */ /* 0x000fe200078e0a0c */
[----:B------:R-:W-:Y:S01]  /*0980*/  LOP3.LUT R30, R10, 0x28, R13, 0xfe, !PT ;  /* 0x000000280a1e7812 */ /* 0x000fe200078efe0d */
[----:B------:R-:W-:Y:S01]  /*0990*/  IMAD R23, R12, R18, R23 ;  /* 0x000000120c177224 */ /* 0x000fe200078e0217 */
[----:B------:R-:W-:Y:S01]  /*09a0*/  ISETP.GE.AND P1, PT, R26, RZ, PT ;  /* 0x000000ff1a00720c */ /* 0x000fe20003f26270 */
[C---:B------:R-:W-:Y:S01]  /*09b0*/  IMAD R25, R12.reuse, R11, R25 ;  /* 0x0000000b0c197224 */ /* 0x040fe200078e0219 */
[----:B------:R-:W-:Y:S01]  /*09c0*/  ISETP.GT.U32.AND P3, PT, R12, R17, PT ;  /* 0x000000110c00720c */ /* 0x000fe20003f64070 */
[----:B------:R-:W-:Y:S01]  /*09d0*/  IMAD.HI.U32 R11, R14, R27, RZ ;  /* 0x0000001b0e0b7227 */ /* 0x000fe200078e00ff */
[----:B------:R-:W-:-:S02]  /*09e0*/  LOP3.LUT R26, R10, 0x10, R13, 0xfe, !PT ;  /* 0x000000100a1a7812 */ /* 0x000fc400078efe0d */
[----:B------:R-:W-:Y:S01]  /*09f0*/  LOP3.LUT R32, R10, 0x30, R13, 0xfe, !PT ;  /* 0x000000300a207812 */ /* 0x000fe200078efe0d */
[--C-:B------:R-:W-:Y:S01]  /*0a00*/  @!P6 IMAD.IADD R19, R19, 0x1, -R12.reuse ;  /* 0x000000011313e824 */ /* 0x100fe200078e0a0c */
[C---:B------:R-:W-:Y:S01]  /*0a10*/  ISETP.GT.U32.AND P6, PT, R12.reuse, R23, PT ;  /* 0x000000170c00720c */ /* 0x040fe20003fc4070 */
[--C-:B------:R-:W-:Y:S01]  /*0a20*/  @!P4 IMAD.IADD R15, R15, 0x1, -R12.reuse ;  /* 0x000000010f0fc824 */ /* 0x100fe200078e0a0c */
[----:B------:R-:W-:Y:S01]  /*0a30*/  ISETP.GT.U32.AND P4, PT, R12, R25, PT ;  /* 0x000000190c00720c */ /* 0x000fe20003f84070 */
[----:B------:R-:W-:Y:S01]  /*0a40*/  IMAD.MOV R18, RZ, RZ, -R11 ;  /* 0x000000ffff127224 */ /* 0x000fe200078e0a0b */
[----:B------:R-:W-:Y:S01]  /*0a50*/  SGXT.U32 R11, R20, 0x4 ;  /* 0x00000004140b781a */ /* 0x000fe20000000000 */
[--C-:B------:R-:W-:Y:S01]  /*0a60*/  @!P2 IMAD.IADD R21, R21, 0x1, -R12.reuse ;  /* 0x000000011515a824 */ /* 0x100fe200078e0a0c */
[----:B------:R-:W-:Y:S01]  /*0a70*/  LOP3.LUT R20, R16, 0x38, R13, 0xfe, !PT ;  /* 0x0000003810147812 */ /* 0x000fe200078efe0d */
[----:B------:R-:W-:Y:S01]  /*0a80*/  IMAD R27, R12, R18, R27 ;  /* 0x000000120c1b7224 */ /* 0x000fe200078e021b */
[----:B------:R-:W-:Y:S01]  /*0a90*/  LOP3.LUT R11, R16, R11, RZ, 0xfc, !PT ;  /* 0x0000000b100b7212 */ /* 0x000fe200078efcff */
[--C-:B------:R-:W-:Y:S01]  /*0aa0*/  @!P3 IMAD.IADD R17, R17, 0x1, -R12.reuse ;  /* 0x000000011111b824 */ /* 0x100fe200078e0a0c */
[----:B------:R-:W-:Y:S01]  /*0ab0*/  IABS R33, R20 ;  /* 0x0000001400217213 */ /* 0x000fe20000000000 */
[----:B------:R-:W-:Y:S01]  /*0ac0*/  @!P5 IMAD.MOV R19, RZ, RZ, -R19 ;  /* 0x000000ffff13d224 */ /* 0x000fe200078e0a13 */
[----:B------:R-:W-:Y:S01]  /*0ad0*/  ISETP.GT.U32.AND P3, PT, R12, R27, PT ;  /* 0x0000001b0c00720c */ /* 0x000fe20003f64070 */
[--C-:B------:R-:W-:Y:S01]  /*0ae0*/  @!P6 IMAD.IADD R23, R23, 0x1, -R12.reuse ;  /* 0x000000011717e824 */ /* 0x100fe200078e0a0c */
[----:B------:R-:W-:Y:S01]  /*0af0*/  ISETP.GE.AND P6, PT, R28, RZ, PT ;  /* 0x000000ff1c00720c */ /* 0x000fe20003fc6270 */
[----:B------:R-:W-:Y:S01]  /*0b00*/  @!P4 IMAD.IADD R25, R25, 0x1, -R12 ;  /* 0x000000011919c824 */ /* 0x000fe200078e0a0c */
[----:B------:R-:W-:Y:S01]  /*0b10*/  ISETP.GE.AND P4, PT, R24, RZ, PT ;  /* 0x000000ff1800720c */ /* 0x000fe20003f86270 */
[----:B------:R-:W-:Y:S01]  /*0b20*/  @!P0 IMAD.MOV R21, RZ, RZ, -R21 ;  /* 0x000000ffff158224 */ /* 0x000fe200078e0a15 */
[C---:B------:R-:W-:Y:S01]  /*0b30*/  ISETP.GT.U32.AND P5, PT, R12.reuse, R23, PT ;  /* 0x000000170c00720c */ /* 0x040fe20003fa4070 */
[----:B------:R-:W-:Y:S01]  /*0b40*/  IMAD.HI R16, R43, 0x2aaaaaab, RZ ;  /* 0x2aaaaaab2b107827 */ /* 0x000fe200078e02ff */
[----:B------:R-:W-:-:S02]  /*0b50*/  ISETP.GT.U32.AND P0, PT, R12, R25, PT ;  /* 0x000000190c00720c */ /* 0x000fc40003f04070 */
[----:B------:R-:W-:Y:S01]  /*0b60*/  LOP3.LUT R24, R10, 0x8, R13, 0xfe, !PT ;  /* 0x000000080a187812 */ /* 0x000fe200078efe0d */
[----:B------:R-:W-:Y:S01]  /*0b70*/  IMAD.HI.U32 R14, R14, R33, RZ ;  /* 0x000000210e0e7227 */ /* 0x000fe200078e00ff */
[----:B------:R-:W-:Y:S02]  /*0b80*/  LOP3.LUT R28, R10, 0x18, R13, 0xfe, !PT ;  /* 0x000000180a1c7812 */ /* 0x000fe400078efe0d */
[----:B------:R-:W-:Y:S01]  /*0b90*/  ISETP.GE.AND P2, PT, R22, RZ, PT ;  /* 0x000000ff1600720c */ /* 0x000fe20003f46270 */
[--C-:B------:R-:W-:Y:S01]  /*0ba0*/  @!P3 IMAD.IADD R27, R27, 0x1, -R12.reuse ;  /* 0x000000011b1bb824 */ /* 0x100fe200078e0a0c */
[----:B------:R-:W-:Y:S01]  /*0bb0*/  LOP3.LUT R45, R10, 0x20, R13, 0xfe, !PT ;  /* 0x000000200a2d7812 */ /* 0x000fe200078efe0d */
[----:B------:R-:W-:Y:S01]  /*0bc0*/  IMAD.HI R18, R24, 0x2aaaaaab, RZ ;  /* 0x2aaaaaab18127827 */ /* 0x000fe200078e02ff */
[----:B------:R-:W-:Y:S02]  /*0bd0*/  LEA R63, R2, UR10, 0x1 ;  /* 0x0000000a023f7c11 */ /* 0x000fe4000f8e08ff */
[----:B------:R-:W-:Y:S01]  /*0be0*/  ISETP.GT.U32.AND P3, PT, R12, R27, PT ;  /* 0x0000001b0c00720c */ /* 0x000fe20003f64070 */
[--C-:B------:R-:W-:Y:S01]  /*0bf0*/  @!P5 IMAD.IADD R23, R23, 0x1, -R12.reuse ;  /* 0x000000011717d824 */ /* 0x100fe200078e0a0c */
[----:B------:R-:W-:Y:S01]  /*0c00*/  ISETP.GE.AND P5, PT, R29, RZ, PT ;  /* 0x000000ff1d00720c */ /* 0x000fe20003fa6270 */
[----:B------:R-:W-:Y:S01]  /*0c10*/  @!P0 IMAD.IADD R25, R25, 0x1, -R12 ;  /* 0x0000000119198824 */ /* 0x000fe200078e0a0c */
[----:B------:R-:W-:Y:S01]  /*0c20*/  ISETP.GE.AND P0, PT, R20, RZ, PT ;  /* 0x000000ff1400720c */ /* 0x000fe20003f06270 */
[----:B------:R-:W-:Y:S01]  /*0c30*/  IMAD.MOV R20, RZ, RZ, -R14 ;  /* 0x000000ffff147224 */ /* 0x000fe200078e0a0e */
[----:B------:R-:W-:Y:S01]  /*0c40*/  SHF.R.U32.HI R29, RZ, 0x1f, R16 ;  /* 0x0000001fff1d7819 */ /* 0x000fe20000011610 */
[----:B------:R-:W-:Y:S01]  /*0c50*/  IMAD.HI R22, R34, 0x2aaaaaab, RZ ;  /* 0x2aaaaaab22167827 */ /* 0x000fe200078e02ff */
[----:B------:R-:W-:-:S02]  /*0c60*/  SHF.R.U32.HI R31, RZ, 0x1f, R18 ;  /* 0x0000001fff1f7819 */ /* 0x000fc40000011612 */
[----:B------:R-:W-:Y:S01]  /*0c70*/  LEA.HI R16, R16, R29, RZ, 0x17 ;  /* 0x0000001d10107211 */ /* 0x000fe200078fb8ff */
[----:B------:R-:W-:Y:S01]  /*0c80*/  IMAD R29, R12, R20, R33 ;  /* 0x000000140c1d7224 */ /* 0x000fe200078e0221 */
[----:B------:R-:W-:Y:S01]  /*0c90*/  LEA.HI R31, R18, R31, RZ, 0x17 ;  /* 0x0000001f121f7211 */ /* 0x000fe200078fb8ff */
[----:B------:R-:W-:Y:S01]  /*0ca0*/  @!P3 IMAD.IADD R27, R27, 0x1, -R12 ;  /* 0x000000011b1bb824 */ /* 0x000fe200078e0a0c */
[----:B------:R-:W-:Y:S01]  /*0cb0*/  SHF.R.U32.HI R41, RZ, 0x1f, R22 ;  /* 0x0000001fff297819 */ /* 0x000fe20000011616 */
[----:B------:R-:W-:Y:S01]  /*0cc0*/  IMAD.HI R18, R28, 0x2aaaaaab, RZ ;  /* 0x2aaaaaab1c127827 */ /* 0x000fe200078e02ff */
[----:B------:R-:W-:Y:S02]  /*0cd0*/  ISETP.GT.U32.AND P3, PT, R12, R29, PT ;  /* 0x0000001d0c00720c */ /* 0x000fe40003f64070 */
[----:B------:R-:W-:Y:S01]  /*0ce0*/  LEA.HI R41, R22, R41, RZ, 0x17 ;  /* 0x0000002916297211 */ /* 0x000fe200078fb8ff */
[----:B------:R-:W-:Y:S01]  /*0cf0*/  IMAD.HI R14, R26, 0x2aaaaaab, RZ ;  /* 0x2aaaaaab1a0e7827 */ /* 0x000fe200078e02ff */
[----:B------:R-:W-:-:S02]  /*0d00*/  SHF.R.U32.HI R35, RZ, 0x1f, R18 ;  /* 0x0000001fff237819 */ /* 0x000fc40000011612 */
[----:B------:R-:W-:Y:S01]  /*0d10*/  LEA R65, R3, UR10, 0x1 ;  /* 0x0000000a03417c11 */ /* 0x000fe2000f8e08ff */
[----:B------:R-:W-:Y:S01]  /*0d20*/  IMAD.HI R20, R32, 0x2aaaaaab, RZ ;  /* 0x2aaaaaab20147827 */ /* 0x000fe200078e02ff */
[----:B------:R-:W-:Y:S02]  /*0d30*/  LEA.HI R35, R18, R35, RZ, 0x17 ;  /* 0x0000002312237211 */ /* 0x000fe400078fb8ff */
[----:B------:R-:W-:Y:S01]  /*0d40*/  SHF.R.U32.HI R33, RZ, 0x1f, R14 ;  /* 0x0000001fff217819 */ /* 0x000fe2000001160e */
[----:B------:R-:W-:Y:S01]  /*0d50*/  IMAD.HI R18, R30, 0x2aaaaaab, RZ ;  /* 0x2aaaaaab1e127827 */ /* 0x000fe200078e02ff */
[----:B------:R-:W-:Y:S02]  /*0d60*/  SHF.R.U32.HI R39, RZ, 0x1f, R20 ;  /* 0x0000001fff277819 */ /* 0x000fe40000011614 */
[----:B------:R-:W-:Y:S01]  /*0d70*/  LEA.HI R33, R14, R33, RZ, 0x17 ;  /* 0x000000210e217211 */ /* 0x000fe200078fb8ff */
[----:B------:R-:W-:Y:S01]  /*0d80*/  @!P3 IMAD.IADD R29, R29, 0x1, -R12 ;  /* 0x000000011d1db824 */ /* 0x000fe200078e0a0c */
[----:B------:R-:W-:Y:S01]  /*0d90*/  SHF.R.U32.HI R37, RZ, 0x1f, R18 ;  /* 0x0000001fff257819 */ /* 0x000fe20000011612 */
[----:B------:R-:W-:Y:S01]  /*0da0*/  IMAD.HI R13, R45, 0x2aaaaaab, RZ ;  /* 0x2aaaaaab2d0d7827 */ /* 0x000fe200078e02ff */
[----:B------:R-:W-:-:S02]  /*0db0*/  LEA.HI R39, R20, R39, RZ, 0x17 ;  /* 0x0000002714277211 */ /* 0x000fc400078fb8ff */
[----:B------:R-:W-:Y:S01]  /*0dc0*/  ISETP.GT.U32.AND P3, PT, R12, R29, PT ;  /* 0x0000001d0c00720c */ /* 0x000fe20003f64070 */
[----:B------:R-:W-:Y:S01]  /*0dd0*/  @!P1 IMAD.MOV R15, RZ, RZ, -R15 ;  /* 0x000000ffff0f9224 */ /* 0x000fe200078e0a0f */
[----:B------:R-:W-:Y:S01]  /*0de0*/  LEA.HI R37, R18, R37, RZ, 0x17 ;  /* 0x0000002512257211 */ /* 0x000fe200078fb8ff */
[----:B------:R-:W-:Y:S01]  /*0df0*/  IMAD R18, R41, -0xc00, R34 ;  /* 0xfffff40029127824 */ /* 0x000fe200078e0222 */
[----:B------:R-:W-:Y:S01]  /*0e00*/  SHF.R.U32.HI R14, RZ, 0x1f, R13 ;  /* 0x0000001fff0e7819 */ /* 0x000fe2000001160d */
[----:B------:R-:W1:Y:S01]  /*0e10*/  LDC.64 R40, c[0x0][0x210] ;  /* 0x00008400ff287b82 */ /* 0x000e620000000a00 */
[----:B------:R-:W-:Y:S01]  /*0e20*/  IMAD R39, R39, -0xc00, R32 ;  /* 0xfffff40027277824 */ /* 0x000fe200078e0220 */
[----:B------:R-:W-:Y:S01]  /*0e30*/  LOP3.LUT R20, R82, 0x78, RZ, 0xc0, !PT ;  /* 0x0000007852147812 */ /* 0x000fe200078ec0ff */
[----:B------:R-:W-:Y:S01]  /*0e40*/  @!P2 IMAD.MOV R17, RZ, RZ, -R17 ;  /* 0x000000ffff11a224 */ /* 0x000fe200078e0a11 */
[----:B------:R-:W-:Y:S01]  /*0e50*/  LEA.HI R14, R13, R14, RZ, 0x17 ;  /* 0x0000000e0d0e7211 */ /* 0x000fe200078fb8ff */
[----:B------:R-:W-:Y:S01]  /*0e60*/  IMAD R13, R33, -0xc00, R26 ;  /* 0xfffff400210d7824 */ /* 0x000fe200078e021a */
[----:B------:R-:W-:Y:S01]  /*0e70*/  LEA R67, R4, UR10, 0x1 ;  /* 0x0000000a04437c11 */ /* 0x000fe2000f8e08ff */
[----:B------:R-:W-:Y:S01]  /*0e80*/  @!P5 IMAD.MOV R27, RZ, RZ, -R27 ;  /* 0x000000ffff1bd224 */ /* 0x000fe200078e0a1b */
[----:B------:R-:W2:Y:S01]  /*0e90*/  LDC.64 R32, c[0x0][0x218] ;  /* 0x00008600ff207b82 */ /* 0x000ea20000000a00 */
[----:B------:R-:W-:Y:S01]  /*0ea0*/  @!P3 IMAD.IADD R29, R29, 0x1, -R12 ;  /* 0x000000011d1db824 */ /* 0x000fe200078e0a0c */
[----:B------:R-:W-:Y:S01]  /*0eb0*/  ISETP.NE.AND P3, PT, R0, RZ, PT ;  /* 0x000000ff0000720c */ /* 0x000fe20003f65270 */
[----:B------:R-:W-:Y:S01]  /*0ec0*/  IMAD R16, R16, -0xc00, R43 ;  /* 0xfffff40010107824 */ /* 0x000fe200078e022b */
[----:B------:R-:W-:Y:S01]  /*0ed0*/  LOP3.LUT R12, RZ, R0, RZ, 0x33, !PT ;  /* 0x00000000ff0c7212 */ /* 0x000fe200078e33ff */
[----:B------:R-:W-:Y:S01]  /*0ee0*/  @!P6 IMAD.MOV R23, RZ, RZ, -R23 ;  /* 0x000000ffff17e224 */ /* 0x000fe200078e0a17 */
[----:B------:R-:W-:Y:S01]  /*0ef0*/  LEA R83, R5, UR10, 0x1 ;  /* 0x0000000a05537c11 */ /* 0x000fe2000f8e08ff */
[----:B------:R-:W-:Y:S01]  /*0f00*/  @!P4 IMAD.MOV R25, RZ, RZ, -R25 ;  /* 0x000000ffff19c224 */ /* 0x000fe200078e0a19 */
[C---:B------:R-:W-:Y:S01]  /*0f10*/  SEL R43, R12.reuse, R19, !P3 ;  /* 0x000000130c2b7207 */ /* 0x040fe20005800000 */
[----:B------:R-:W-:Y:S01]  /*0f20*/  @!P0 IMAD.MOV R29, RZ, RZ, -R29 ;  /* 0x000000ffff1d8224 */ /* 0x000fe200078e0a1d */
[----:B------:R-:W-:Y:S01]  /*0f30*/  SEL R53, R12, R21, !P3 ;  /* 0x000000150c357207 */ /* 0x000fe20005800000 */
[----:B------:R-:W-:Y:S01]  /*0f40*/  IMAD R14, R14, -0xc00, R45 ;  /* 0xfffff4000e0e7824 */ /* 0x000fe200078e022d */
[C---:B------:R-:W-:Y:S01]  /*0f50*/  SEL R51, R12.reuse, R15, !P3 ;  /* 0x0000000f0c337207 */ /* 0x040fe20005800000 */
[----:B------:R-:W-:Y:S01]  /*0f60*/  IMAD R31, R31, -0xc00, R24 ;  /* 0xfffff4001f1f7824 */ /* 0x000fe200078e0218 */
[C---:B------:R-:W-:Y:S01]  /*0f70*/  SEL R49, R12.reuse, R17, !P3 ;  /* 0x000000110c317207 */ /* 0x040fe20005800000 */
[--C-:B------:R-:W-:Y:S01]  /*0f80*/  IMAD R53, R53, 0x1000, R20.reuse ;  /* 0x0000100035357824 */ /* 0x100fe200078e0214 */
[C---:B------:R-:W-:Y:S01]  /*0f90*/  SEL R55, R12.reuse, R27, !P3 ;  /* 0x0000001b0c377207 */ /* 0x040fe20005800000 */
[--C-:B------:R-:W-:Y:S01]  /*0fa0*/  IMAD R51, R51, 0x1000, R20.reuse ;  /* 0x0000100033337824 */ /* 0x100fe200078e0214 */
[C---:B------:R-:W-:Y:S01]  /*0fb0*/  SEL R47, R12.reuse, R23, !P3 ;  /* 0x000000170c2f7207 */ /* 0x040fe20005800000 */
[--C-:B------:R-:W-:Y:S01]  /*0fc0*/  IMAD R23, R43, 0x1000, R20.reuse ;  /* 0x000010002b177824 */ /* 0x100fe200078e0214 */
[C---:B------:R-:W-:Y:S01]  /*0fd0*/  SEL R45, R12.reuse, R25, !P3 ;  /* 0x000000190c2d7207 */ /* 0x040fe20005800000 */
[--C-:B------:R-:W-:Y:S01]  /*0fe0*/  IMAD R49, R49, 0x1000, R20.reuse ;  /* 0x0000100031317824 */ /* 0x100fe200078e0214 */
[----:B------:R-:W-:Y:S01]  /*0ff0*/  SEL R12, R12, R29, !P3 ;  /* 0x0000001d0c0c7207 */ /* 0x000fe20005800000 */
[--C-:B------:R-:W-:Y:S01]  /*1000*/  IMAD R43, R55, 0x1000, R20.reuse ;  /* 0x00001000372b7824 */ /* 0x100fe200078e0214 */
[----:B------:R-:W-:Y:S01]  /*1010*/  LEA R55, R8, UR10, 0x1 ;  /* 0x0000000a08377c11 */ /* 0x000fe2000f8e08ff */
[----:B------:R-:W-:Y:S01]  /*1020*/  IMAD R47, R47, 0x1000, R20 ;  /* 0x000010002f2f7824 */ /* 0x000fe200078e0214 */
[----:B------:R-:W-:Y:S01]  /*1030*/  LEA R85, R6, UR10, 0x1 ;  /* 0x0000000a06557c11 */ /* 0x000fe2000f8e08ff */
[----:B-1----:R-:W-:Y:S01]  /*1040*/  IMAD.WIDE R22, R23, 0x2, R40 ;  /* 0x0000000217167825 */ /* 0x002fe200078e0228 */
[----:B------:R-:W-:-:S02]  /*1050*/  LEA R87, R7, UR10, 0x1 ;  /* 0x0000000a07577c11 */ /* 0x000fc4000f8e08ff */
[----:B------:R-:W-:Y:S01]  /*1060*/  LEA R89, R9, UR10, 0x1 ;  /* 0x0000000a09597c11 */ /* 0x000fe2000f8e08ff */
[----:B------:R-:W-:Y:S01]  /*1070*/  IMAD R45, R45, 0x1000, R20 ;  /* 0x000010002d2d7824 */ /* 0x000fe200078e0214 */
[----:B------:R-:W-:Y:S01]  /*1080*/  @!PT LDS RZ, [RZ] ;  /* 0x00000000fffff984 */ /* 0x000fe20000000800 */
[----:B------:R-:W-:Y:S01]  /*1090*/  @!PT LDS RZ, [RZ] ;  /* 0x00000000fffff984 */ /* 0x000fe20000000800 */
[----:B------:R-:W-:Y:S01]  /*10a0*/  @!PT LDS RZ, [RZ] ;  /* 0x00000000fffff984 */ /* 0x000fe20000000800 */
[----:B------:R-:W-:Y:S01]  /*10b0*/  LDGSTS.E.BYPASS.128 [R55], desc[UR14][R22.64] ;  /* 0x0000000016377fae */ /* 0x000fe2000b901c4e */
[----:B------:R-:W-:Y:S01]  /*10c0*/  IMAD.WIDE R52, R53, 0x2, R40 ;  /* 0x0000000235347825 */ /* 0x000fe200078e0228 */
[----:B------:R-:W-:-:S03]  /*10d0*/  LOP3.LUT R82, R82, 0x38, RZ, 0xc0, !PT ;  /* 0x0000003852527812 */ /* 0x000fc600078ec0ff */
[----:B------:R-:W-:Y:S01]  /*10e0*/  IMAD R17, R13, 0x1000, R20 ;  /* 0x000010000d117824 */ /* 0x000fe200078e0214 */
[----:B------:R-:W-:Y:S01]  /*10f0*/  LDGSTS.E.BYPASS.128 [R63], desc[UR14][R52.64] ;  /* 0x00000000343f7fae */ /* 0x000fe2000b901c4e */
[----:B------:R-:W-:-:S04]  /*1100*/  IMAD.WIDE R50, R51, 0x2, R40 ;  /* 0x0000000233327825 */ /* 0x000fc800078e0228 */
[----:B------:R-:W-:Y:S01]  /*1110*/  IMAD R13, R12, 0x1000, R20 ;  /* 0x000010000c0d7824 */ /* 0x000fe200078e0214 */
[----:B------:R-:W-:Y:S01]  /*1120*/  LDGSTS.E.BYPASS.128 [R65], desc[UR14][R50.64] ;  /* 0x0000000032417fae */ /* 0x000fe2000b901c4e */
[----:B------:R-:W-:Y:S01]  /*1130*/  IMAD.WIDE R48, R49, 0x2, R40 ;  /* 0x0000000231307825 */ /* 0x000fe200078e0228 */
[----:B------:R-:W-:-:S03]  /*1140*/  IADD3 R12, P0, R22, 0x400, RZ ;  /* 0x00000400160c7810 */ /* 0x000fc60007f1e0ff */
[----:B------:R-:W-:Y:S01]  /*1150*/  IMAD R35, R35, -0xc00, R28 ;  /* 0xfffff40023237824 */ /* 0x000fe200078e021c */
[----:B------:R-:W-:Y:S01]  /*1160*/  LDGSTS.E.BYPASS.128 [R67], desc[UR14][R48.64] ;  /* 0x0000000030437fae */ /* 0x000fe2000b901c4e */
[----:B------:R-:W-:-:S04]  /*1170*/  IMAD.WIDE R46, R47, 0x2, R40 ;  /* 0x000000022f2e7825 */ /* 0x000fc800078e0228 */
[----:B------:R-:W-:Y:S01]  /*1180*/  IMAD R37, R37, -0xc00, R30 ;  /* 0xfffff40025257824 */ /* 0x000fe200078e021e */
[----:B------:R-:W-:Y:S01]  /*1190*/  LDGSTS.E.BYPASS.128 [R83], desc[UR14][R46.64] ;  /* 0x000000002e537fae */ /* 0x000fe2000b901c4e */
[----:B------:R-:W-:Y:S02]  /*11a0*/  IMAD R15, R16, 0x1000, R20 ;  /* 0x00001000100f7824 */ /* 0x000fe400078e0214 */
[----:B------:R-:W-:-:S04]  /*11b0*/  IMAD.WIDE R44, R45, 0x2, R40 ;  /* 0x000000022d2c7825 */ /* 0x000fc800078e0228 */
[----:B------:R-:W-:Y:S01]  /*11c0*/  IMAD R31, R31, 0x1000, R20 ;  /* 0x000010001f1f7824 */ /* 0x000fe200078e0214 */
[----:B------:R-:W-:Y:S01]  /*11d0*/  LDGSTS.E.BYPASS.128 [R85], desc[UR14][R44.64] ;  /* 0x000000002c557fae */ /* 0x000fe2000b901c4e */
[----:B------:R-:W-:-:S04]  /*11e0*/  IMAD.WIDE R42, R43, 0x2, R40 ;  /* 0x000000022b2a7825 */ /* 0x000fc800078e0228 */
[----:B------:R-:W-:Y:S01]  /*11f0*/  IMAD.WIDE R40, R13, 0x2, R40 ;  /* 0x000000020d287825 */ /* 0x000fe200078e0228 */
[----:B------:R-:W-:Y:S01]  /*1200*/  LDGSTS.E.BYPASS.128 [R87], desc[UR14][R42.64] ;  /* 0x000000002a577fae */ /* 0x000fe2000b901c4e */
[----:B------:R-:W-:Y:S02]  /*1210*/  IADD3 R13, P1, R52, 0x400, RZ ;  /* 0x00000400340d7810 */ /* 0x000fe40007f3e0ff */
[--C-:B------:R-:W-:Y:S01]  /*1220*/  IMAD R27, R35, 0x1000, R20.reuse ;  /* 0x00001000231b7824 */ /* 0x100fe200078e0214 */
[----:B------:R-:W-:Y:S01]  /*1230*/  LDGSTS.E.BYPASS.128 [R89], desc[UR14][R40.64] ;  /* 0x0000000028597fae */ /* 0x000fe2000b901c4e */
[--C-:B------:R-:W-:Y:S02]  /*1240*/  IMAD R19, R39, 0x1000, R20.reuse ;  /* 0x0000100027137824 */ /* 0x100fe400078e0214 */
[--C-:B------:R-:W-:Y:S01]  /*1250*/  IMAD R25, R14, 0x1000, R20.reuse ;  /* 0x000010000e197824 */ /* 0x100fe200078e0214 */
[----:B------:R-:W0:Y:S01]  /*1260*/  LDGDEPBAR ;  /* 0x00000000000079af */ /* 0x000e220000000000 */
[----:B------:R-:W-:-:S02]  /*1270*/  IMAD R29, R37, 0x1000, R20 ;  /* 0x00001000251d7824 */ /* 0x000fc400078e0214 */
[----:B--2---:R-:W-:-:S04]  /*1280*/  IMAD.WIDE R38, R15, 0x2, R32 ;  /* 0x000000020f267825 */ /* 0x004fc800078e0220 */
[--C-:B------:R-:W-:Y:S01]  /*1290*/  IMAD.WIDE R36, R31, 0x2, R32.reuse ;  /* 0x000000021f247825 */ /* 0x100fe200078e0220 */
[----:B------:R-:W-:Y:S03]  /*12a0*/  LDGSTS.E.BYPASS.128 [R55+0x14000], desc[UR14][R38.64] ;  /* 0x1400000026377fae */ /* 0x000fe6000b901c4e */
[----:B------:R-:W-:Y:S01]  /*12b0*/  IMAD.WIDE R34, R17, 0x2, R32 ;  /* 0x0000000211227825 */ /* 0x000fe200078e0220 */
[----:B------:R-:W-:Y:S03]  /*12c0*/  LDGSTS.E.BYPASS.128 [R63+0x14000], desc[UR14][R36.64] ;  /* 0x14000000243f7fae */ /* 0x000fe6000b901c4e */
[----:B------:R-:W-:Y:S01]  /*12d0*/  IMAD R21, R18, 0x1000, R20 ;  /* 0x0000100012157824 */ /* 0x000fe200078e0214 */
[----:B------:R-:W-:Y:S01]  /*12e0*/  LDGSTS.E.BYPASS.128 [R65+0x14000], desc[UR14][R34.64] ;  /* 0x1400000022417fae */ /* 0x000fe2000b901c4e */
[----:B------:R-:W-:-:S04]  /*12f0*/  IMAD.WIDE R26, R27, 0x2, R32 ;  /* 0x000000021b1a7825 */ /* 0x000fc800078e0220 */
[--C-:B------:R-:W-:Y:S01]  /*1300*/  IMAD.WIDE R24, R25, 0x2, R32.reuse ;  /* 0x0000000219187825 */ /* 0x100fe200078e0220 */
[----:B------:R-:W-:Y:S03]  /*1310*/  LDGSTS.E.BYPASS.128 [R67+0x14000], desc[UR14][R26.64] ;  /* 0x140000001a437fae */ /* 0x000fe6000b901c4e */
[--C-:B------:R-:W-:Y:S01]  /*1320*/  IMAD.WIDE R28, R29, 0x2, R32.reuse ;  /* 0x000000021d1c7825 */ /* 0x100fe200078e0220 */
[----:B------:R-:W-:Y:S03]  /*1330*/  LDGSTS.E.BYPASS.128 [R83+0x14000], desc[UR14][R24.64] ;  /* 0x1400000018537fae */ /* 0x000fe6000b901c4e */
[----:B------:R-:W-:Y:S01]  /*1340*/  IMAD.WIDE R30, R19, 0x2, R32 ;  /* 0x00000002131e7825 */ /* 0x000fe200078e0220 */
[----:B------:R-:W-:Y:S01]  /*1350*/  LDGSTS.E.BYPASS.128 [R85+0x14000], desc[UR14][R28.64] ;  /* 0x140000001c557fae */ /* 0x000fe2000b901c4e */
[----:B------:R-:W-:-:S02]  /*1360*/  IADD3 R75, P2, R28, 0x400, RZ ;  /* 0x000004001c4b7810 */ /* 0x000fc40007f5e0ff */
[----:B------:R-:W-:Y:S01]  /*1370*/  IMAD.WIDE R32, R21, 0x2, R32 ;  /* 0x0000000215207825 */ /* 0x000fe200078e0220 */
[----:B------:R-:W-:Y:S03]  /*1380*/  LDGSTS.E.BYPASS.128 [R87+0x14000], desc[UR14][R30.64] ;  /* 0x140000001e577fae */ /* 0x000fe6000b901c4e */
[----:B------:R-:W-:Y:S01]  /*1390*/  IMAD.X R14, RZ, RZ, R23, P0 ;  /* 0x000000ffff0e7224 */ /* 0x000fe200000e0617 */
[----:B------:R-:W-:Y:S01]  /*13a0*/  LDGSTS.E.BYPASS.128 [R89+0x14000], desc[UR14][R32.64] ;  /* 0x1400000020597fae */ /* 0x000fe2000b901c4e */
[----:B------:R-:W-:Y:S01]  /*13b0*/  IADD3 R15, P0, R50, 0x400, RZ ;  /* 0x00000400320f7810 */ /* 0x000fe20007f1e0ff */
[----:B------:R-:W-:Y:S01]  /*13c0*/  IMAD.X R16, RZ, RZ, R53, P1 ;  /* 0x000000ffff107224 */ /* 0x000fe200008e0635 */
[----:B------:R-:W-:Y:S01]  /*13d0*/  IADD3 R17, P1, R48, 0x400, RZ ;  /* 0x0000040030117810 */ /* 0x000fe20007f3e0ff */
[----:B------:R-:W0:Y:S01]  /*13e0*/  LDGDEPBAR ;  /* 0x00000000000079af */ /* 0x000e220000000000 */
[----:B------:R-:W-:-:S02]  /*13f0*/  IMAD.X R79, RZ, RZ, R29, P2 ;  /* 0x000000ffff4f7224 */ /* 0x000fc400010e061d */
[----:B------:R-:W-:Y:S01]  /*1400*/  IMAD.X R18, RZ, RZ, R51, P0 ;  /* 0x000000ffff127224 */ /* 0x000fe200000e0633 */
[----:B------:R-:W-:Y:S01]  /*1410*/  BAR.SYNC.DEFER_BLOCKING 0x0 ;  /* 0x0000000000007b1d */ /* 0x000fe20000010000 */
[----:B------:R-:W-:Y:S01]  /*1420*/  IADD3 R19, P0, R46, 0x400, RZ ;  /* 0x000004002e137810 */ /* 0x000fe20007f1e0ff */
[----:B------:R-:W-:Y:S01]  /*1430*/  IMAD.X R20, RZ, RZ, R49, P1 ;  /* 0x000000ffff147224 */ /* 0x000fe200008e0631 */
[----:B------:R-:W-:-:S05]  /*1440*/  IADD3 R21, P1, R44, 0x400, RZ ;  /* 0x000004002c157810 */ /* 0x000fca0007f3e0ff */
[----:B------:R-:W-:Y:S01]  /*1450*/  IMAD.X R56, RZ, RZ, R45, P1 ;  /* 0x000000ffff387224 */ /* 0x000fe200008e062d */
[----:B------:R-:W-:-:S05]  /*1460*/  IADD3 R57, P1, R40, 0x400, RZ ;  /* 0x0000040028397810 */ /* 0x000fca0007f3e0ff */
[----:B------:R-:W-:Y:S01]  /*1470*/  IMAD.X R60, RZ, RZ, R41, P1 ;  /* 0x000000ffff3c7224 */ /* 0x000fe200008e0629 */
[----:B------:R-:W-:-:S05]  /*1480*/  IADD3 R61, P1, R36, 0x400, RZ ;  /* 0x00000400243d7810 */ /* 0x000fca0007f3e0ff */
[----:B------:R-:W-:Y:S01]  /*1490*/  IMAD.X R70, RZ, RZ, R37, P1 ;  /* 0x000000ffff467224 */ /* 0x000fe200008e0625 */
[----:B------:R-:W-:Y:S01]  /*14a0*/  IADD3 R71, P1, R26, 0x400, RZ ;  /* 0x000004001a477810 */ /* 0x000fe20007f3e0ff */
[----:B------:R-:W-:Y:S01]  /*14b0*/  @!PT LDS RZ, [RZ] ;  /* 0x00000000fffff984 */ /* 0x000fe20000000800 */
[----:B------:R-:W-:Y:S01]  /*14c0*/  @!PT LDS RZ, [RZ] ;  /* 0x00000000fffff984 */ /* 0x000fe20000000800 */
[----:B------:R-:W-:Y:S01]  /*14d0*/  @!PT LDS RZ, [RZ] ;  /* 0x00000000fffff984 */ /* 0x000fe20000000800 */
[----:B------:R-:W-:Y:S04]  /*14e0*/  LDGSTS.E.BYPASS.128 [R55+0x4000], desc[UR14][R22.64+0x100] ;  /* 0x0400010016377fae */ /* 0x000fe8000b901c4e */
[----:B------:R-:W-:Y:S01]  /*14f0*/  IMAD.X R74, RZ, RZ, R27, P1 ;  /* 0x000000ffff4a7224 */ /* 0x000fe200008e061b */
[----:B------:R-:W-:Y:S01]  /*1500*/  IADD3 R77, P1, R30, 0x400, RZ ;  /* 0x000004001e4d7810 */ /* 0x000fe20007f3e0ff */
[----:B------:R-:W-:Y:S04]  /*1510*/  LDGSTS.E.BYPASS.128 [R63+0x4000], desc[UR14][R52.64+0x100] ;  /* 0x04000100343f7fae */ /* 0x000fe8000b901c4e */
[----:B------:R-:W-:Y:S01]  /*1520*/  LDGSTS.E.BYPASS.128 [R65+0x4000], desc[UR14][R50.64+0x100] ;  /* 0x0400010032417fae */ /* 0x000fe2000b901c4e */
[----:B------:R-:W-:-:S03]  /*1530*/  IMAD.X R80, RZ, RZ, R31, P1 ;  /* 0x000000ffff507224 */ /* 0x000fc600008e061f */
[----:B------:R-:W-:Y:S04]  /*1540*/  LDGSTS.E.BYPASS.128 [R67+0x4000], desc[UR14][R48.64+0x100] ;  /* 0x0400010030437fae */ /* 0x000fe8000b901c4e */
[----:B------:R-:W-:Y:S04]  /*1550*/  LDGSTS.E.BYPASS.128 [R83+0x4000], desc[UR14][R46.64+0x100] ;  /* 0x040001002e537fae */ /* 0x000fe8000b901c4e */
[----:B------:R-:W-:Y:S04]  /*1560*/  LDGSTS.E.BYPASS.128 [R85+0x4000], desc[UR14][R44.64+0x100] ;  /* 0x040001002c557fae */ /* 0x000fe8000b901c4e */
[----:B------:R-:W-:Y:S04]  /*1570*/  LDGSTS.E.BYPASS.128 [R87+0x4000], desc[UR14][R42.64+0x100] ;  /* 0x040001002a577fae */ /* 0x000fe8000b901c4e */
[----:B------:R-:W-:Y:S04]  /*1580*/  LDGSTS.E.BYPASS.128 [R89+0x4000], desc[UR14][R40.64+0x100] ;  /* 0x0400010028597fae */ /* 0x000fe8000b901c4e */
[----:B------:R-:W0:Y:S04]  /*1590*/  LDGDEPBAR ;  /* 0x00000000000079af */ /* 0x000e280000000000 */
[----:B------:R-:W-:Y:S04]  /*15a0*/  LDGSTS.E.BYPASS.128 [R55+0x18000], desc[UR14][R38.64+0x100] ;  /* 0x1800010026377fae */ /* 0x000fe8000b901c4e */
[----:B------:R-:W-:Y:S04]  /*15b0*/  LDGSTS.E.BYPASS.128 [R63+0x18000], desc[UR14][R36.64+0x100] ;  /* 0x18000100243f7fae */ /* 0x000fe8000b901c4e */
[----:B------:R-:W-:Y:S04]  /*15c0*/  LDGSTS.E.BYPASS.128 [R65+0x18000], desc[UR14][R34.64+0x100] ;  /* 0x1800010022417fae */ /* 0x000fe8000b901c4e */
[----:B------:R-:W-:Y:S04]  /*15d0*/  LDGSTS.E.BYPASS.128 [R67+0x18000], desc[UR14][R26.64+0x100] ;  /* 0x180001001a437fae */ /* 0x000fe8000b901c4e */
[----:B------:R-:W-:Y:S04]  /*15e0*/  LDGSTS.E.BYPASS.128 [R83+0x18000], desc[UR14][R24.64+0x100] ;  /* 0x1800010018537fae */ /* 0x000fe8000b901c4e */
[----:B------:R-:W-:Y:S04]  /*15f0*/  LDGSTS.E.BYPASS.128 [R85+0x18000], desc[UR14][R28.64+0x100] ;  /* 0x180001001c557fae */ /* 0x000fe8000b901c4e */
[----:B------:R-:W-:Y:S04]  /*1600*/  LDGSTS.E.BYPASS.128 [R87+0x18000], desc[UR14][R30.64+0x100] ;  /* 0x180001001e577fae */ /* 0x000fe8000b901c4e */
[----:B------:R-:W-:Y:S04]  /*1610*/  LDGSTS.E.BYPASS.128 [R89+0x18000], desc[UR14][R32.64+0x100] ;  /* 0x1800010020597fae */ /* 0x000fe8000b901c4e */
[----:B------:R-:W0:Y:S01]  /*1620*/  LDGDEPBAR ;  /* 0x00000000000079af */ /* 0x000e220000000000 */
[----:B------:R-:W-:Y:S06]  /*1630*/  BAR.SYNC.DEFER_BLOCKING 0x0 ;  /* 0x0000000000007b1d */ /* 0x000fec0000010000 */
[----:B------:R-:W-:Y:S01]  /*1640*/  @!PT LDS RZ, [RZ] ;  /* 0x00000000fffff984 */ /* 0x000fe20000000800 */
[----:B------:R-:W-:Y:S01]  /*1650*/  @!PT LDS RZ, [RZ] ;  /* 0x00000000fffff984 */ /* 0x000fe20000000800 */
[----:B------:R-:W-:Y:S01]  /*1660*/  @!PT LDS RZ, [RZ] ;  /* 0x00000000fffff984 */ /* 0x000fe20000000800 */
        /* <DEDUP_REMOVED lines=22> */
[----:B------:R1:W-:Y:S04]  /*17d0*/  LDGSTS.E.BYPASS.128 [R55+0xc000], desc[UR14][R22.64+0x300] ;  /* 0x0c00030016377fae */ /* 0x0003e8000b901c4e */
[----:B------:R2:W-:Y:S04]  /*17e0*/  LDGSTS.E.BYPASS.128 [R63+0xc000], desc[UR14][R52.64+0x300] ;  /* 0x0c000300343f7fae */ /* 0x0005e8000b901c4e */
[----:B------:R3:W-:Y:S04]  /*17f0*/  LDGSTS.E.BYPASS.128 [R65+0xc000], desc[UR14][R50.64+0x300] ;  /* 0x0c00030032417fae */ /* 0x0007e8000b901c4e */
[----:B------:R4:W-:Y:S01]  /*1800*/  LDGSTS.E.BYPASS.128 [R67+0xc000], desc[UR14][R48.64+0x300] ;  /* 0x0c00030030437fae */ /* 0x0009e2000b901c4e */
[----:B-1----:R-:W-:Y:S01]  /*1810*/  IMAD.X R22, RZ, RZ, R47, P0 ;  /* 0x000000ffff167224 */ /* 0x002fe200000e062f */
[----:B------:R-:W-:-:S02]  /*1820*/  IADD3 R23, P0, R42, 0x400, RZ ;  /* 0x000004002a177810 */ /* 0x000fc40007f1e0ff */
[----:B------:R1:W-:Y:S01]  /*1830*/  LDGSTS.E.BYPASS.128 [R83+0xc000], desc[UR14][R46.64+0x300] ;  /* 0x0c0003002e537fae */ /* 0x0003e2000b901c4e */
[----:B--2---:R-:W-:Y:S02]  /*1840*/  CS2R R52, SRZ ;  /* 0x0000000000347805 */ /* 0x004fe4000001ff00 */
[----:B------:R-:W-:Y:S01]  /*1850*/  IMAD.X R58, RZ, RZ, R43, P0 ;  /* 0x000000ffff3a7224 */ /* 0x000fe200000e062b */
[----:B------:R2:W-:Y:S01]  /*1860*/  LDGSTS.E.BYPASS.128 [R85+0xc000], desc[UR14][R44.64+0x300] ;  /* 0x0c0003002c557fae */ /* 0x0005e2000b901c4e */
[----:B------:R-:W-:Y:S02]  /*1870*/  IADD3 R59, P0, R38, 0x400, RZ ;  /* 0x00000400263b7810 */ /* 0x000fe40007f1e0ff */
[----:B---3--:R-:W-:Y:S01]  /*1880*/  CS2R R50, SRZ ;  /* 0x0000000000327805 */ /* 0x008fe2000001ff00 */
[----:B------:R3:W-:Y:S01]  /*1890*/  LDGSTS.E.BYPASS.128 [R87+0xc000], desc[UR14][R42.64+0x300] ;  /* 0x0c0003002a577fae */ /* 0x0007e2000b901c4e */
[----:B----4-:R-:W-:Y:S01]  /*18a0*/  CS2R R48, SRZ ;  /* 0x0000000000307805 */ /* 0x010fe2000001ff00 */
[----:B------:R-:W-:Y:S01]  /*18b0*/  IMAD.X R68, RZ, RZ, R39, P0 ;  /* 0x000000ffff447224 */ /* 0x000fe200000e0627 */
[----:B------:R-:W-:Y:S01]  /*18c0*/  IADD3 R69, P0, R34, 0x400, RZ ;  /* 0x0000040022457810 */ /* 0x000fe20007f1e0ff */
[----:B------:R4:W-:Y:S01]  /*18d0*/  LDGSTS.E.BYPASS.128 [R89+0xc000], desc[UR14][R40.64+0x300] ;  /* 0x0c00030028597fae */ /* 0x0009e2000b901c4e */
[----:B-1----:R-:W-:-:S03]  /*18e0*/  CS2R R46, SRZ ;  /* 0x00000000002e7805 */ /* 0x002fc6000001ff00 */
[----:B------:R-:W0:Y:S01]  /*18f0*/  LDGDEPBAR ;  /* 0x00000000000079af */ /* 0x000e220000000000 */
[----:B------:R-:W-:Y:S01]  /*1900*/  IMAD.X R72, RZ, RZ, R35, P0 ;  /* 0x000000ffff487224 */ /* 0x000fe200000e0623 */
[----:B------:R-:W-:Y:S02]  /*1910*/  IADD3 R73, P0, R24, 0x400, RZ ;  /* 0x0000040018497810 */ /* 0x000fe40007f1e0ff */
[----:B--2---:R-:W-:Y:S01]  /*1920*/  CS2R R44, SRZ ;  /* 0x00000000002c7805 */ /* 0x004fe2000001ff00 */
[----:B------:R1:W-:Y:S01]  /*1930*/  LDGSTS.E.BYPASS.128 [R55+0x20000], desc[UR14][R38.64+0x300] ;  /* 0x2000030026377fae */ /* 0x0003e2000b901c4e */
[----:B---3--:R-:W-:Y:S01]  /*1940*/  CS2R R42, SRZ ;  /* 0x00000000002a7805 */ /* 0x008fe2000001ff00 */
[----:B------:R-:W-:Y:S02]  /*1950*/  IMAD.X R76, RZ, RZ, R25, P0 ;  /* 0x000000ffff4c7224 */ /* 0x000fe400000e0619 */
[----:B------:R2:W-:Y:S01]  /*1960*/  LDGSTS.E.BYPASS.128 [R63+0x20000], desc[UR14][R36.64+0x300] ;  /* 0x20000300243f7fae */ /* 0x0005e2000b901c4e */
[----:B------:R-:W-:-:S02]  /*1970*/  IADD3 R78, P0, R32, 0x400, RZ ;  /* 0x00000400204e7810 */ /* 0x000fc40007f1e0ff */
[----:B----4-:R-:W-:Y:S01]  /*1980*/  CS2R R40, SRZ ;  /* 0x0000000000287805 */ /* 0x010fe2000001ff00 */
[----:B------:R3:W-:Y:S02]  /*1990*/  LDGSTS.E.BYPASS.128 [R65+0x20000], desc[UR14][R34.64+0x300] ;  /* 0x2000030022417fae */ /* 0x0007e4000b901c4e */
[----:B------:R-:W-:Y:S02]  /*19a0*/  IMAD.X R81, RZ, RZ, R33, P0 ;  /* 0x000000ffff517224 */ /* 0x000fe400000e0621 */
[----:B------:R4:W-:Y:S01]  /*19b0*/  LDGSTS.E.BYPASS.128 [R67+0x20000], desc[UR14][R26.64+0x300] ;  /* 0x200003001a437fae */ /* 0x0009e2000b901c4e */
[----:B-1----:R-:W-:Y:S02]  /*19c0*/  CS2R R38, SRZ ;  /* 0x0000000000267805 */ /* 0x002fe4000001ff00 */
[----:B------:R-:W-:Y:S01]  /*19d0*/  CS2R R54, SRZ ;  /* 0x0000000000367805 */ /* 0x000fe2000001ff00 */
[----:B------:R1:W-:Y:S01]  /*19e0*/  LDGSTS.E.BYPASS.128 [R83+0x20000], desc[UR14][R24.64+0x300] ;  /* 0x2000030018537fae */ /* 0x0003e2000b901c4e */
[----:B--2---:R-:W-:-:S03]  /*19f0*/  CS2R R36, SRZ ;  /* 0x0000000000247805 */ /* 0x004fc6000001ff00 */
[----:B------:R2:W-:Y:S01]  /*1a00*/  LDGSTS.E.BYPASS.128 [R85+0x20000], desc[UR14][R28.64+0x300] ;  /* 0x200003001c557fae */ /* 0x0005e2000b901c4e */
[----:B---3--:R-:W-:-:S03]  /*1a10*/  CS2R R34, SRZ ;  /* 0x0000000000227805 */ /* 0x008fc6000001ff00 */
[----:B------:R3:W-:Y:S01]  /*1a20*/  LDGSTS.E.BYPASS.128 [R87+0x20000], desc[UR14][R30.64+0x300] ;  /* 0x200003001e577fae */ /* 0x0007e2000b901c4e */
[----:B----4-:R-:W-:-:S03]  /*1a30*/  CS2R R26, SRZ ;  /* 0x00000000001a7805 */ /* 0x010fc6000001ff00 */
[----:B------:R4:W-:Y:S01]  /*1a40*/  LDGSTS.E.BYPASS.128 [R89+0x20000], desc[UR14][R32.64+0x300] ;  /* 0x2000030020597fae */ /* 0x0009e2000b901c4e */
[----:B-1----:R-:W-:Y:S01]  /*1a50*/  IMAD.MOV.U32 R83, RZ, RZ, -0x80 ;  /* 0xffffff80ff537424 */ /* 0x002fe200078e00ff */
[----:B------:R-:W-:Y:S02]  /*1a60*/  CS2R R24, SRZ ;  /* 0x0000000000187805 */ /* 0x000fe4000001ff00 */
[----:B------:R-:W0:Y:S01]  /*1a70*/  LDGDEPBAR ;  /* 0x00000000000079af */ /* 0x000e220000000000 */
[--C-:B--2---:R-:W-:Y:S02]  /*1a80*/  SHF.R.U32.HI R85, RZ, 0x5, R86.reuse ;  /* 0x00000005ff557819 */ /* 0x104fe40000011656 */
[----:B------:R-:W-:Y:S02]  /*1a90*/  CS2R R28, SRZ ;  /* 0x00000000001c7805 */ /* 0x000fe4000001ff00 */
[----:B------:R-:W-:Y:S02]  /*1aa0*/  SHF.R.U32.HI R86, RZ, 0x3, R86 ;  /* 0x00000003ff567819 */ /* 0x000fe40000011656 */
[----:B---3--:R-:W-:-:S02]  /*1ab0*/  CS2R R30, SRZ ;  /* 0x00000000001e7805 */ /* 0x008fc4000001ff00 */
[----:B------:R-:W-:Y:S02]  /*1ac0*/  LOP3.LUT R85, R85, 0x7fffffc, RZ, 0xc0, !PT ;  /* 0x07fffffc55557812 */ /* 0x000fe400078ec0ff */
[----:B----4-:R-:W-:-:S07]  /*1ad0*/  CS2R R32, SRZ ;  /* 0x0000000000207805 */ /* 0x010fce000001ff00 */
.L_x_0:
[----:B------:R-:W1:Y:S01]  /*1ae0*/  SHFL.IDX PT, R62, R85, RZ, 0x1f ;  /* 0x00001fff553e7589 */ /* 0x000e6200000e0000 */
[----:B------:R-:W-:Y:S01]  /*1af0*/  UIADD3 UR12, UR12, 0x1, URZ ;  /* 0x000000010c0c7890 */ /* 0x000fe2000fffe03f */
[----:B------:R-:W-:-:S04]  /*1b00*/  DEPBAR.LE SB0, 0x6 ;  /* 0x000081800000791a */ /* 0x000fc80000000000 */
[----:B------:R-:W-:Y:S01]  /*1b10*/  UISETP.GE.AND UP0, UPT, UR12, 0x5, UPT ;  /* 0x000000050c00788c */ /* 0x000fe2000bf06270 */
[----:B------:R-:W-:Y:S01]  /*1b20*/  BAR.SYNC.DEFER_BLOCKING 0x0 ;  /* 0x0000000000007b1d */ /* 0x000fe20000010000 */
[----:B------:R-:W-:Y:S01]  /*1b30*/  UIADD3 UR11, UR11, 0x1, URZ ;  /* 0x000000010b0b7890 */ /* 0x000fe2000fffe03f */
[----:B------:R-:W-:Y:S01]  /*1b40*/  IADD3 R92, P1, R12, UR4, RZ ;  /* 0x000000040c5c7c10 */ /* 0x000fe2000ff3e0ff */
[----:B------:R-:W-:Y:S01]  /*1b50*/  USEL UR12, UR12, URZ, !UP0 ;  /* 0x0000003f0c0c7287 */ /* 0x000fe2000c000000 */
[----:B------:R-:W-:Y:S02]  /*1b60*/  VIADD R83, R83, 0x80 ;  /* 0x0000008053537836 */ /* 0x000fe40000000000 */
[----:B------:R-:W-:Y:S01]  /*1b70*/  UMOV UR19, 0x40000040 ;  /* 0x4000004000137882 */ /* 0x000fe20000000000 */
[----:B------:R-:W-:Y:S02]  /*1b80*/  IADD3.X R93, R14, UR5, RZ, P1, !PT ;  /* 0x000000050e5d7c10 */ /* 0x000fe40008ffe4ff */
[----:B------:R-:W-:-:S02]  /*1b90*/  IADD3 R64, P1, R13, UR4, RZ ;  /* 0x000000040d407c10 */ /* 0x000fc4000ff3e0ff */
[----:B------:R-:W-:Y:S02]  /*1ba0*/  ISETP.GE.U32.AND P0, PT, R83, 0xe00, PT ;  /* 0x00000e005300780c */ /* 0x000fe40003f06070 */
[----:B------:R-:W-:Y:S02]  /*1bb0*/  IADD3.X R65, R16, UR5, RZ, P1, !PT ;  /* 0x0000000510417c10 */ /* 0x000fe40008ffe4ff */
[----:B------:R-:W-:Y:S02]  /*1bc0*/  IADD3 R90, P1, R15, UR4, RZ ;  /* 0x000000040f5a7c10 */ /* 0x000fe4000ff3e0ff */
[----:B-1----:R-:W-:Y:S02]  /*1bd0*/  R2UR UR6, R62 ;  /* 0x000000003e0672ca */ /* 0x002fe400000e0000 */
[----:B------:R-:W-:Y:S02]  /*1be0*/  IADD3.X R91, R18, UR5, RZ, P1, !PT ;  /* 0x00000005125b7c10 */ /* 0x000fe40008ffe4ff */
[----:B------:R-:W-:Y:S01]  /*1bf0*/  IADD3 R62, P1, R17, UR4, RZ ;  /* 0x00000004113e7c10 */ /* 0x000fe2000ff3e0ff */
[----:B------:R-:W-:-:S03]  /*1c00*/  WARPGROUP.ARRIVE ;  /* 0x00000000000079c5 */ /* 0x000fc60000000000 */
[----:B------:R-:W-:-:S05]  /*1c10*/  IADD3.X R63, R20, UR5, RZ, P1, !PT ;  /* 0x00000005143f7c10 */ /* 0x000fca0008ffe4ff */
[----:B------:R-:W-:Y:S02]  /*1c20*/  USHF.L.U32 UR7, UR6, 0x7, URZ ;  /* 0x0000000706077899 */ /* 0x000fe4000800063f */
[----:B------:R-:W-:Y:S02]  /*1c30*/  ULEA UR6, UR12, UR10, 0xe ;  /* 0x0000000a0c067291 */ /* 0x000fe4000f8e703f */
[----:B------:R-:W-:Y:S02]  /*1c40*/  ULOP3.LUT UR7, UR7, 0x180, URZ, 0xc0, !UPT ;  /* 0x0000018007077892 */ /* 0x000fe4000f8ec03f */
[----:B------:R-:W-:Y:S02]  /*1c50*/  USHF.R.U32.HI UR8, URZ, 0x4, UR6 ;  /* 0x000000043f087899 */ /* 0x000fe40008011606 */
[----:B------:R-:W-:Y:S02]  /*1c60*/  UIADD3 UR6, UR6, 0x14000, URZ ;  /* 0x0001400006067890 */ /* 0x000fe4000fffe03f */
[----:B------:R-:W-:-:S02]  /*1c70*/  ULOP3.LUT UR8, UR8, 0x3fff, URZ, 0xc0, !UPT ;  /* 0x00003fff08087892 */ /* 0x000fc4000f8ec03f */
[----:B------:R-:W-:Y:S02]  /*1c80*/  USHF.R.U32.HI UR6, URZ, 0x4, UR6 ;  /* 0x000000043f067899 */ /* 0x000fe40008011606 */
[----:B------:R-:W-:Y:S02]  /*1c90*/  UIADD3 UR8, UP0, UR7, UR8, URZ ;  /* 0x0000000807087290 */ /* 0x000fe4000ff1e03f */
[----:B------:R-:W-:Y:S02]  /*1ca0*/  ULOP3.LUT UR6, UR6, 0x3fff, URZ, 0xc0, !UPT ;  /* 0x00003fff06067892 */ /* 0x000fe4000f8ec03f */
[----:B------:R-:W-:Y:S02]  /*1cb0*/  UIADD3.X UR9, URZ, URZ, URZ, UP0, !UPT ;  /* 0x0000003f3f097290 */ /* 0x000fe400087fe43f */
[----:B------:R-:W-:Y:S02]  /*1cc0*/  ULOP3.LUT UR18, UR6, 0x2000000, URZ, 0xfc, !UPT ;  /* 0x0200000006127892 */ /* 0x000fe4000f8efc3f */
[----:B------:R-:W-:-:S02]  /*1cd0*/  ULOP3.LUT UR16, UR8, 0x2000000, URZ, 0xfc, !UPT ;  /* 0x0200000008107892 */ /* 0x000fc4000f8efc3f */
[----:B------:R-:W-:Y:S01]  /*1ce0*/  ULOP3.LUT UR17, UR9, 0x40000040, URZ, 0xfc, !UPT ;  /* 0x4000004009117892 */ /* 0x000fe2000f8efc3f */
[----:B------:R-:W-:Y:S01]  /*1cf0*/  UMOV UR7, URZ ;  /* 0x0000003f00077c82 */ /* 0x000fe20008000000 */
[----:B------:R-:W-:-:S04]  /*1d00*/  UISETP.GE.AND UP0, UPT, UR11, 0x5, UPT ;  /* 0x000000050b00788c */ /* 0x000fc8000bf06270 */
[----:B------:R-:W-:-:S03]  /*1d10*/  USEL UR11, UR11, URZ, !UP0 ;  /* 0x0000003f0b0b7287 */ /* 0x000fc6000c000000 */
[----:B------:R-:W-:Y:S01]  /*1d20*/  HGMMA.64x64x16.F32.BF16 R24, gdesc[UR16], R24 ;  /* 0x00e00000101879f0 */ /* 0x000fe20008701818 */
[----:B------:R-:W-:Y:S01]  /*1d30*/  UMOV UR16, 0x2000002 ;  /* 0x0200000200107882 */ /* 0x000fe20000000000 */
[----:B------:R-:W-:Y:S02]  /*1d40*/  UMOV UR17, 0x40000040 ;  /* 0x4000004000117882 */ /* 0x000fe40000000000 */
[----:B------:R-:W-:Y:S02]  /*1d50*/  UIADD3.64 UR18, UR6, UR16, URZ ;  /* 0x0000001006127297 */ /* 0x000fe4000fffe03f */
[----:B------:R-:W-:-:S09]  /*1d60*/  UIADD3.64 UR16, UR8, UR16, URZ ;  /* 0x0000001008107297 */ /* 0x000fd2000fffe03f */
        /* <DEDUP_REMOVED lines=29> */
[----:B------:R-:W-:Y:S02]  /*1f40*/  UIADD3.64 UR16, UR8, UR16, URZ ;  /* 0x0000001008107297 */ /* 0x000fe4000fffe03f */
[----:B------:R-:W-:-:S06]  /*1f50*/  ULEA UR6, UR11, UR10, 0xe ;  /* 0x0000000a0b067291 */ /* 0x000fcc000f8e703f */
[----:B------:R-:W-:Y:S02]  /*1f60*/  LEA R67, R8, UR6, 0x1 ;  /* 0x0000000608437c11 */ /* 0x000fe4000f8e08ff */
[----:B------:R-:W-:Y:S02]  /*1f70*/  LEA R87, R2, UR6, 0x1 ;  /* 0x0000000602577c11 */ /* 0x000fe4000f8e08ff */
[----:B------:R-:W-:Y:S02]  /*1f80*/  LEA R88, R3, UR6, 0x1 ;  /* 0x0000000603587c11 */ /* 0x000fe4000f8e08ff */
[----:B------:R-:W-:Y:S01]  /*1f90*/  LEA R89, R4, UR6, 0x1 ;  /* 0x0000000604597c11 */ /* 0x000fe2000f8e08ff */
[----:B------:R-:W-:Y:S03]  /*1fa0*/  HGMMA.64x64x16.F32.BF16 R24, gdesc[UR16], R24, gsb0 ;  /* 0x00e00000101879f0 */ /* 0x000fe60008001818 */
[----:B------:R-:W-:-:S02]  /*1fb0*/  WARPGROUP.DEPBAR.LE gsb0, 0x1 ;  /* 0x00008000000079c5 */ /* 0x000fc40000010100 */
[----:B------:R-:W-:Y:S06]  /*1fc0*/  BAR.SYNC.DEFER_BLOCKING 0x0 ;  /* 0x0000000000007b1d */ /* 0x000fec0000010000 */
[----:B------:R-:W-:Y:S01]  /*1fd0*/  @!PT LDS RZ, [RZ] ;  /* 0x00000000fffff984 */ /* 0x000fe20000000800 */
[----:B------:R-:W-:Y:S01]  /*1fe0*/  @!PT LDS RZ, [RZ] ;  /* 0x00000000fffff984 */ /* 0x000fe20000000800 */
[----:B------:R-:W-:Y:S01]  /*1ff0*/  @!PT LDS RZ, [RZ] ;  /* 0x00000000fffff984 */ /* 0x000fe20000000800 */
[----:B------:R1:W-:Y:S04]  /*2000*/  LDGSTS.E.BYPASS.128 [R67], desc[UR14][R92.64], !P0 ;  /* 0x000000005c437fae */ /* 0x0003e8000c101c4e */
[----:B------:R2:W-:Y:S04]  /*2010*/  LDGSTS.E.BYPASS.128 [R87], desc[UR14][R64.64], !P0 ;  /* 0x0000000040577fae */ /* 0x0005e8000c101c4e */
[----:B------:R3:W-:Y:S01]  /*2020*/  LDGSTS.E.BYPASS.128 [R88], desc[UR14][R90.64], !P0 ;  /* 0x000000005a587fae */ /* 0x0007e2000c101c4e */
[----:B-1----:R-:W-:-:S03]  /*2030*/  IADD3 R92, P1, R19, UR4, RZ ;  /* 0x00000004135c7c10 */ /* 0x002fc6000ff3e0ff */
[----:B------:R1:W-:Y:S01]  /*2040*/  LDGSTS.E.BYPASS.128 [R89], desc[UR14][R62.64], !P0 ;  /* 0x000000003e597fae */ /* 0x0003e2000c101c4e */
[----:B------:R-:W-:Y:S02]  /*2050*/  IADD3.X R93, R22, UR5, RZ, P1, !PT ;  /* 0x00000005165d7c10 */ /* 0x000fe40008ffe4ff */
[----:B--2---:R-:W-:Y:S02]  /*2060*/  IADD3 R64, P1, R21, UR4, RZ ;  /* 0x0000000415407c10 */ /* 0x004fe4000ff3e0ff */
[----:B---3--:R-:W-:Y:S02]  /*2070*/  LEA R90, R5, UR6, 0x1 ;  /* 0x00000006055a7c11 */ /* 0x008fe4000f8e08ff */
[----:B------:R-:W-:Y:S02]  /*2080*/  IADD3.X R65, R56, UR5, RZ, P1, !PT ;  /* 0x0000000538417c10 */ /* 0x000fe40008ffe4ff */
[----:B------:R-:W-:Y:S01]  /*2090*/  LEA R91, R6, UR6, 0x1 ;  /* 0x00000006065b7c11 */ /* 0x000fe2000f8e08ff */
[----:B------:R2:W-:Y:S01]  /*20a0*/  LDGSTS.E.BYPASS.128 [R90], desc[UR14][R92.64], !P0 ;  /* 0x000000005c5a7fae */ /* 0x0005e2000c101c4e */
[----:B-1----:R-:W-:-:S03]  /*20b0*/  IADD3 R62, P1, R23, UR4, RZ ;  /* 0x00000004173e7c10 */ /* 0x002fc6000ff3e0ff */
[----:B------:R-:W-:Y:S01]  /*20c0*/  LDGSTS.E.BYPASS.128 [R91], desc[UR14][R64.64], !P0 ;  /* 0x00000000405b7fae */ /* 0x000fe2000c101c4e */
[----:B------:R-:W-:Y:S02]  /*20d0*/  IADD3.X R63, R58, UR5, RZ, P1, !PT ;  /* 0x000000053a3f7c10 */ /* 0x000fe40008ffe4ff */
[----:B--2---:R-:W-:Y:S02]  /*20e0*/  LEA R92, R7, UR6, 0x1 ;  /* 0x00000006075c7c11 */ /* 0x004fe4000f8e08ff */
[----:B------:R-:W-:-:S03]  /*20f0*/  LEA R93, R9, UR6, 0x1 ;  /* 0x00000006095d7c11 */ /* 0x000fc6000f8e08ff */
[----:B------:R1:W-:Y:S02]  /*2100*/  LDGSTS.E.BYPASS.128 [R92], desc[UR14][R62.64], !P0 ;  /* 0x000000003e5c7fae */ /* 0x0003e4000c101c4e */
[----:B-1----:R-:W-:-:S04]  /*2110*/  IADD3 R62, P1, R57, UR4, RZ ;  /* 0x00000004393e7c10 */ /* 0x002fc8000ff3e0ff */
[----:B------:R-:W-:Y:S02]  /*2120*/  IADD3.X R63, R60, UR5, RZ, P1, !PT ;  /* 0x000000053c3f7c10 */ /* 0x000fe40008ffe4ff */
[----:B------:R-:W-:-:S03]  /*2130*/  IADD3 R64, P1, R59, UR4, RZ ;  /* 0x000000043b407c10 */ /* 0x000fc6000ff3e0ff */
[----:B------:R-:W-:Y:S01]  /*2140*/  LDGSTS.E.BYPASS.128 [R93], desc[UR14][R62.64], !P0 ;  /* 0x000000003e5d7fae */ /* 0x000fe2000c101c4e */
[----:B------:R-:W-:Y:S02]  /*2150*/  IADD3.X R65, R68, UR5, RZ, P1, !PT ;  /* 0x0000000544417c10 */ /* 0x000fe40008ffe4ff */
[----:B------:R-:W-:Y:S01]  /*2160*/  IADD3 R66, P1, R61, UR4, RZ ;  /* 0x000000043d427c10 */ /* 0x000fe2000ff3e0ff */
[----:B------:R-:W0:Y:S04]  /*2170*/  LDGDEPBAR ;  /* 0x00000000000079af */ /* 0x000e280000000000 */
[----:B------:R1:W-:Y:S02]  /*2180*/  LDGSTS.E.BYPASS.128 [R67+0x14000], desc[UR14][R64.64], !P0 ;  /* 0x1400000040437fae */ /* 0x0003e4000c101c4e */
[----:B-1----:R-:W-:-:S02]  /*2190*/  IADD3.X R67, R70, UR5, RZ, P1, !PT ;  /* 0x0000000546437c10 */ /* 0x002fc40008ffe4ff */
[----:B------:R-:W-:-:S03]  /*21a0*/  IADD3 R62, P1, R69, UR4, RZ ;  /* 0x00000004453e7c10 */ /* 0x000fc6000ff3e0ff */
[----:B------:R-:W-:Y:S01]  /*21b0*/  LDGSTS.E.BYPASS.128 [R87+0x14000], desc[UR14][R66.64], !P0 ;  /* 0x1400000042577fae */ /* 0x000fe2000c101c4e */
[----:B------:R-:W-:-:S05]  /*21c0*/  IADD3.X R63, R72, UR5, RZ, P1, !PT ;  /* 0x00000005483f7c10 */ /* 0x000fca0008ffe4ff */
[----:B------:R1:W-:Y:S02]  /*21d0*/  LDGSTS.E.BYPASS.128 [R88+0x14000], desc[UR14][R62.64], !P0 ;  /* 0x140000003e587fae */ /* 0x0003e4000c101c4e */
[----:B-1----:R-:W-:-:S04]  /*21e0*/  IADD3 R62, P1, R71, UR4, RZ ;  /* 0x00000004473e7c10 */ /* 0x002fc8000ff3e0ff */
[----:B------:R-:W-:Y:S02]  /*21f0*/  IADD3.X R63, R74, UR5, RZ, P1, !PT ;  /* 0x000000054a3f7c10 */ /* 0x000fe40008ffe4ff */
[----:B------:R-:W-:-:S03]  /*2200*/  IADD3 R64, P1, R73, UR4, RZ ;  /* 0x0000000449407c10 */ /* 0x000fc6000ff3e0ff */
[----:B------:R-:W-:Y:S01]  /*2210*/  LDGSTS.E.BYPASS.128 [R89+0x14000], desc[UR14][R62.64], !P0 ;  /* 0x140000003e597fae */ /* 0x000fe2000c101c4e */
[----:B------:R-:W-:Y:S02]  /*2220*/  IADD3.X R65, R76, UR5, RZ, P1, !PT ;  /* 0x000000054c417c10 */ /* 0x000fe40008ffe4ff */
[----:B------:R-:W-:-:S03]  /*2230*/  IADD3 R66, P1, R75, UR4, RZ ;  /* 0x000000044b427c10 */ /* 0x000fc6000ff3e0ff */
[----:B------:R1:W-:Y:S01]  /*2240*/  LDGSTS.E.BYPASS.128 [R90+0x14000], desc[UR14][R64.64], !P0 ;  /* 0x14000000405a7fae */ /* 0x0003e2000c101c4e */
[----:B------:R-:W-:-:S05]  /*2250*/  IADD3.X R67, R79, UR5, RZ, P1, !PT ;  /* 0x000000054f437c10 */ /* 0x000fca0008ffe4ff */
[----:B------:R2:W-:Y:S01]  /*2260*/  LDGSTS.E.BYPASS.128 [R91+0x14000], desc[UR14][R66.64], !P0 ;  /* 0x14000000425b7fae */ /* 0x0005e2000c101c4e */
[----:B-1----:R-:W-:-:S04]  /*2270*/  IADD3 R64, P1, R77, UR4, RZ ;  /* 0x000000044d407c10 */ /* 0x002fc8000ff3e0ff */
[----:B------:R-:W-:Y:S02]  /*2280*/  IADD3.X R65, R80, UR5, RZ, P1, !PT ;  /* 0x0000000550417c10 */ /* 0x000fe40008ffe4ff */
[----:B------:R-:W-:Y:S01]  /*2290*/  IADD3 R62, P1, R78, UR4, RZ ;  /* 0x000000044e3e7c10 */ /* 0x000fe2000ff3e0ff */
[----:B------:R-:W-:Y:S02]  /*22a0*/  UIADD3 UR4, UP0, UR4, 0x100, URZ ;  /* 0x0000010004047890 */ /* 0x000fe4000ff1e03f */
[----:B------:R2:W-:Y:S01]  /*22b0*/  LDGSTS.E.BYPASS.128 [R92+0x14000], desc[UR14][R64.64], !P0 ;  /* 0x14000000405c7fae */ /* 0x0005e2000c101c4e */
[----:B------:R-:W-:Y:S01]  /*22c0*/  IADD3.X R63, R81, UR5, RZ, P1, !PT ;  /* 0x00000005513f7c10 */ /* 0x000fe20008ffe4ff */
[----:B------:R-:W-:-:S04]  /*22d0*/  UIADD3.X UR5, URZ, UR5, URZ, UP0, !UPT ;  /* 0x000000053f057290 */ /* 0x000fc800087fe43f */
[----:B------:R2:W-:Y:S01]  /*22e0*/  LDGSTS.E.BYPASS.128 [R93+0x14000], desc[UR14][R62.64], !P0 ;  /* 0x140000003e5d7fae */ /* 0x0005e2000c101c4e */
[----:B------:R-:W-:-:S03]  /*22f0*/  ISETP.GE.U32.AND P0, PT, R83, 0xf80, PT ;  /* 0x00000f805300780c */ /* 0x000fc60003f06070 */
[----:B------:R-:W0:Y:S10]  /*2300*/  LDGDEPBAR ;  /* 0x00000000000079af */ /* 0x000e340000000000 */
[----:B--2---:R-:W-:Y:S05]  /*2310*/  @!P0 BRA `(.L_x_0) ;  /* 0xfffffff400f08947 */ /* 0x004fea000383ffff */
[----:B------:R-:W1:Y:S01]  /*2320*/  S2R R6, SR_TID.X ;  /* 0x0000000000067919 */ /* 0x000e620000002100 */
[----:B------:R-:W-:Y:S02]  /*2330*/  WARPGROUP.DEPBAR.LE gsb0, 0x0 ;  /* 0x00008000000079c5 */ /* 0x000fe40000010000 */
[----:B------:R-:W-:-:S04]  /*2340*/  DEPBAR.LE SB0, 0x0 ;  /* 0x000080000000791a */ /* 0x000fc80000000000 */
[----:B------:R-:W-:Y:S01]  /*2350*/  IMAD.SHL.U32 R86, R86, 0x4, RZ ;  /* 0x0000000456567824 */ /* 0x000fe200078e00ff */
[----:B------:R-:W-:Y:S02]  /*2360*/  F2FP.BF16.F32.PACK_AB R24, R25, R24 ;  /* 0x000000181918723e */ /* 0x000fe400000010ff */
[----:B------:R-:W-:Y:S02]  /*2370*/  F2FP.BF16.F32.PACK_AB R25, R27, R26 ;  /* 0x0000001a1b19723e */ /* 0x000fe400000010ff */
[----:B------:R-:W-:Y:S02]  /*2380*/  LOP3.LUT R86, R86, 0x8, RZ, 0xc0, !PT ;  /* 0x0000000856567812 */ /* 0x000fe400078ec0ff */
[----:B------:R-:W-:Y:S02]  /*2390*/  F2FP.BF16.F32.PACK_AB R32, R33, R32 ;  /* 0x000000202120723e */ /* 0x000fe400000010ff */
[----:B------:R-:W-:Y:S02]  /*23a0*/  F2FP.BF16.F32.PACK_AB R26, R29, R28 ;  /* 0x0000001c1d1a723e */ /* 0x000fe400000010ff */
[----:B------:R-:W-:-:S02]  /*23b0*/  F2FP.BF16.F32.PACK_AB R27, R31, R30 ;  /* 0x0000001e1f1b723e */ /* 0x000fc400000010ff */
[----:B------:R-:W-:Y:S02]  /*23c0*/  F2FP.BF16.F32.PACK_AB R33, R35, R34 ;  /* 0x000000222321723e */ /* 0x000fe400000010ff */
[----:B------:R-:W-:Y:S02]  /*23d0*/  F2FP.BF16.F32.PACK_AB R40, R41, R40 ;  /* 0x000000282928723e */ /* 0x000fe400000010ff */
[----:B------:R-:W-:Y:S02]  /*23e0*/  F2FP.BF16.F32.PACK_AB R34, R37, R36 ;  /* 0x000000242522723e */ /* 0x000fe400000010ff */
[----:B------:R-:W-:Y:S02]  /*23f0*/  F2FP.BF16.F32.PACK_AB R35, R39, R38 ;  /* 0x000000262723723e */ /* 0x000fe400000010ff */
[----:B------:R-:W-:Y:S02]  /*2400*/  F2FP.BF16.F32.PACK_AB R41, R43, R42 ;  /* 0x0000002a2b29723e */ /* 0x000fe400000010ff */
[----:B------:R-:W-:-:S02]  /*2410*/  F2FP.BF16.F32.PACK_AB R48, R49, R48 ;  /* 0x000000303130723e */ /* 0x000fc400000010ff */
[----:B-1----:R-:W-:Y:S02]  /*2420*/  SHF.R.U32.HI R2, RZ, 0x5, R6 ;  /* 0x00000005ff027819 */ /* 0x002fe40000011606 */
[----:B------:R-:W-:Y:S02]  /*2430*/  LOP3.LUT R3, R6, 0xf, RZ, 0xc0, !PT ;  /* 0x0000000f06037812 */ /* 0x000fe400078ec0ff */
[----:B------:R-:W-:Y:S02]  /*2440*/  LOP3.LUT R2, R2, 0x3, RZ, 0xc0, !PT ;  /* 0x0000000302027812 */ /* 0x000fe400078ec0ff */
[----:B------:R-:W-:Y:S01]  /*2450*/  F2FP.BF16.F32.PACK_AB R42, R45, R44 ;  /* 0x0000002c2d2a723e */ /* 0x000fe200000010ff */
[----:B------:R-:W-:Y:S01]  /*2460*/  IMAD R3, R3, 0x48, R86 ;  /* 0x0000004803037824 */ /* 0x000fe200078e0256 */
[----:B------:R-:W-:Y:S01]  /*2470*/  F2FP.BF16.F32.PACK_AB R43, R47, R46 ;  /* 0x0000002e2f2b723e */ /* 0x000fe200000010ff */
[C---:B------:R-:W-:Y:S01]  /*2480*/  IMAD.SHL.U32 R5, R2.reuse, 0x4, RZ ;  /* 0x0000000402057824 */ /* 0x040fe200078e00ff */
[----:B------:R-:W-:Y:S01]  /*2490*/  F2FP.BF16.F32.PACK_AB R49, R51, R50 ;  /* 0x000000323331723e */ /* 0x000fe200000010ff */
[----:B------:R-:W-:Y:S01]  /*24a0*/  IMAD R3, R2, 0x480, R3 ;  /* 0x0000048002037824 */ /* 0x000fe200078e0203 */
[----:B------:R-:W-:-:S02]  /*24b0*/  F2FP.BF16.F32.PACK_AB R50, R53, R52 ;  /* 0x000000343532723e */ /* 0x000fc400000010ff */
[----:B------:R-:W-:Y:S02]  /*24c0*/  F2FP.BF16.F32.PACK_AB R51, R55, R54 ;  /* 0x000000363733723e */ /* 0x000fe400000010ff */
[----:B------:R-:W-:Y:S01]  /*24d0*/  LEA R4, R3, UR10, 0x1 ;  /* 0x0000000a03047c11 */ /* 0x000fe2000f8e08ff */
[----:B------:R-:W-:Y:S01]  /*24e0*/  BAR.SYNC.DEFER_BLOCKING 0x0 ;  /* 0x0000000000007b1d */ /* 0x000fe20000010000 */
[----:B------:R-:W-:Y:S02]  /*24f0*/  LOP3.LUT R5, R5, R84, RZ, 0xfc, !PT ;  /* 0x0000005405057212 */ /* 0x000fe400078efcff */
[----:B------:R-:W-:-:S03]  /*2500*/  LOP3.LUT R7, R11, 0x20, RZ, 0xfc, !PT ;  /* 0x000000200b077812 */ /* 0x000fc600078efcff */
[----:B------:R-:W-:Y:S02]  /*2510*/  IMAD R5, R5, 0x48, R82 ;  /* 0x0000004805057824 */ /* 0x000fe400078e0252 */
[----:B------:R-:W1:Y:S03]  /*2520*/  LDC.64 R2, c[0x0][0x220] ;  /* 0x00008800ff027b82 */ /* 0x000e660000000a00 */
[----:B------:R-:W-:Y:S01]  /*2530*/  LEA R12, R5, UR10, 0x1 ;  /* 0x0000000a050c7c11 */ /* 0x000fe2000f8e08ff */
[----:B------:R-:W-:-:S05]  /*2540*/  IMAD.SHL.U32 R5, R6, 0x8, RZ ;  /* 0x0000000806057824 */ /* 0x000fca00078e00ff */
[----:B------:R-:W-:Y:S02]  /*2550*/  LOP3.LUT R10, R10, 0x38, R5, 0xf8, !PT ;  /* 0x000000380a0a7812 */ /* 0x000fe400078ef805 */
[C---:B------:R-:W-:Y:S02]  /*2560*/  LOP3.LUT R5, R11.reuse, 0x10, RZ, 0xfc, !PT ;  /* 0x000000100b057812 */ /* 0x040fe400078efcff */
[----:B------:R-:W-:Y:S01]  /*2570*/  ISETP.GE.AND P0, PT, R10, 0xc00, PT ;  /* 0x00000c000a00780c */ /* 0x000fe20003f06270 */
[C---:B------:R-:W-:Y:S01]  /*2580*/  IMAD R13, R11.reuse, 0xc00, R10 ;  /* 0x00000c000b0d7824 */ /* 0x040fe200078e020a */
[----:B------:R-:W-:Y:S02]  /*2590*/  STSM.16.M88.4 [R4], R24 ;  /* 0x0000001804007844 */ /* 0x000fe40000000200 */
[-C--:B------:R-:W-:Y:S01]  /*25a0*/  ISETP.LT.AND P1, PT, R11, R0.reuse, !P0 ;  /* 0x000000000b00720c */ /* 0x080fe20004721270 */
[----:B------:R-:W-:Y:S01]  /*25b0*/  VIADD R9, R13, 0x18000 ;  /* 0x000180000d097836 */ /* 0x000fe20000000000 */
[----:B------:R-:W-:Y:S01]  /*25c0*/  LOP3.LUT R11, R11, 0x30, RZ, 0xfc, !PT ;  /* 0x000000300b0b7812 */ /* 0x000fe200078efcff */
[----:B------:R-:W-:Y:S01]  /*25d0*/  STSM.16.M88.4 [R4+0x20], R32 ;  /* 0x0000202004007844 */ /* 0x000fe20000000200 */
[----:B------:R-:W-:-:S02]  /*25e0*/  ISETP.LT.AND P2, PT, R5, R0, !P0 ;  /* 0x000000000500720c */ /* 0x000fc40004741270 */
[-C--:B------:R-:W-:Y:S01]  /*25f0*/  ISETP.LT.AND P3, PT, R7, R0.reuse, !P0 ;  /* 0x000000000700720c */ /* 0x080fe20004761270 */
[----:B------:R-:W-:Y:S01]  /*2600*/  STSM.16.M88.4 [R4+0x40], R40 ;  /* 0x0000402804007844 */ /* 0x000fe20000000200 */
[----:B------:R-:W-:Y:S01]  /*2610*/  ISETP.LT.AND P0, PT, R11, R0, !P0 ;  /* 0x000000000b00720c */ /* 0x000fe20004701270 */
[----:B------:R-:W-:Y:S02]  /*2620*/  VIADD R7, R13, 0xc000 ;  /* 0x0000c0000d077836 */ /* 0x000fe40000000000 */
[----:B------:R2:W-:Y:S01]  /*2630*/  STSM.16.M88.4 [R4+0x60], R48 ;  /* 0x0000603004007844 */ /* 0x0005e20000000200 */
[--C-:B-1----:R-:W-:Y:S01]  /*2640*/  IMAD.WIDE R8, R9, 0x2, R2.reuse ;  /* 0x0000000209087825 */ /* 0x102fe200078e0202 */
[----:B------:R-:W-:Y:S03]  /*2650*/  BAR.SYNC.DEFER_BLOCKING 0x0 ;  /* 0x0000000000007b1d */ /* 0x000fe60000010000 */
[----:B------:R-:W-:-:S04]  /*2660*/  IMAD.WIDE R6, R7, 0x2, R2 ;  /* 0x0000000207067825 */ /* 0x000fc800078e0202 */
[----:B--2---:R-:W-:Y:S01]  /*2670*/  IMAD.WIDE R4, R13, 0x2, R2 ;  /* 0x000000020d047825 */ /* 0x004fe200078e0202 */
[----:B------:R-:W1:Y:S04]  /*2680*/  LDS.128 R28, [R12] ;  /* 0x000000000c1c7984 */ /* 0x000e680000000c00 */
[----:B------:R-:W2:Y:S04]  /*2690*/  LDS.128 R16, [R12+0x900] ;  /* 0x000900000c107984 */ /* 0x000ea80000000c00 */
[----:B------:R-:W3:Y:S04]  /*26a0*/  LDS.128 R20, [R12+0x1200] ;  /* 0x001200000c147984 */ /* 0x000ee80000000c00 */
[----:B-1----:R1:W-:Y:S04]  /*26b0*/  @P1 STG.E.128 desc[UR14][R4.64], R28 ;  /* 0x0000001c04001986 */ /* 0x0023e8000c101d0e */
[----:B--2---:R1:W-:Y:S04]  /*26c0*/  @P2 STG.E.128 desc[UR14][R6.64], R16 ;  /* 0x0000001006002986 */ /* 0x0043e8000c101d0e */
[----:B---3--:R1:W-:Y:S01]  /*26d0*/  @P3 STG.E.128 desc[UR14][R8.64], R20 ;  /* 0x0000001408003986 */ /* 0x0083e2000c101d0e */
[----:B------:R-:W-:Y:S05]  /*26e0*/  @!P0 EXIT ;  /* 0x000000000000894d */ /* 0x000fea0003800000 */
[----:B-1----:R-:W1:Y:S01]  /*26f0*/  LDS.128 R4, [R12+0x1b00] ;  /* 0x001b00000c047984 */ /* 0x002e620000000c00 */
[----:B------:R-:W-:-:S04]  /*2700*/  VIADD R13, R13, 0x24000 ;  /* 0x000240000d0d7836 */ /* 0x000fc80000000000 */
[----:B------:R-:W-:-:S05]  /*2710*/  IMAD.WIDE R2, R13, 0x2, R2 ;  /* 0x000000020d027825 */ /* 0x000fca00078e0202 */
[----:B-1----:R-:W-:Y:S01]  /*2720*/  STG.E.128 desc[UR14][R2.64], R4 ;  /* 0x0000000402007986 */ /* 0x002fe2000c101d0e */
[----:B------:R-:W-:Y:S05]  /*2730*/  EXIT ;  /* 0x000000000000794d */ /* 0x000fea0003800000 */
.L_x_1:
[----:B------:R-:W-:-:S00]  /*2740*/  BRA `(.L_x_1) ;  /* 0xfffffffc00fc7947 */ /* 0x000fc0000383ffff */
[----:B------:R-:W-:-:S00]  /*2750*/  NOP ;  /* 0x0000000000007918 */ /* 0x000fc00000000000 */
        /* <DEDUP_REMOVED lines=10> */
.L_x_2:


//--------------------- .nv.shared.triton_mm      --------------------------
	.section	.nv.shared.triton_mm,"aw",@nobits
	.sectionflags	@""
	.align	16
	.zero		1024


//--------------------- .nv.constant0.triton_mm   --------------------------
	.section	.nv.constant0.triton_mm,"a",@progbits
	.sectionflags	@""
	.align	4
.nv.constant0.triton_mm:
	.zero		556
